//
// Generated by NVIDIA NVVM Compiler
//
// Compiler Build ID: CL-36424714
// Cuda compilation tools, release 13.0, V13.0.88
// Based on NVVM 20.0.0
//

.version 9.0
.target sm_100
.address_size 64

	// .globl	initialize_coeffs
.func  (.param .align 16 .b8 func_retval0[16]) __internal_trig_reduction_slowpathd
(
	.param .b64 __internal_trig_reduction_slowpathd_param_0
)
;
.global .align 8 .b8 __cudart_i2opi_d[144] = {8, 93, 141, 31, 177, 95, 251, 107, 234, 146, 82, 138, 247, 57, 7, 61, 123, 241, 229, 235, 199, 186, 39, 117, 45, 234, 95, 158, 102, 63, 70, 79, 183, 9, 203, 39, 207, 126, 54, 109, 31, 109, 10, 90, 139, 17, 47, 239, 15, 152, 5, 222, 255, 151, 248, 31, 59, 40, 249, 189, 139, 95, 132, 156, 244, 57, 83, 131, 57, 214, 145, 57, 65, 126, 95, 180, 38, 112, 156, 233, 132, 68, 187, 46, 245, 53, 130, 232, 62, 167, 41, 177, 28, 235, 29, 254, 28, 146, 209, 9, 234, 46, 73, 6, 224, 210, 77, 66, 58, 110, 36, 183, 97, 197, 187, 222, 171, 99, 81, 254, 65, 144, 67, 60, 153, 149, 98, 219, 192, 221, 52, 245, 209, 87, 39, 252, 41, 21, 68, 78, 110, 131, 249, 162};
.global .align 16 .b8 __cudart_sin_cos_coeffs[128] = {70, 210, 176, 44, 241, 229, 90, 190, 146, 227, 172, 105, 227, 29, 199, 62, 161, 98, 219, 25, 160, 1, 42, 191, 24, 8, 17, 17, 17, 17, 129, 63, 84, 85, 85, 85, 85, 85, 197, 191, 0, 0, 0, 0, 0, 0, 0, 0, 0, 0, 0, 0, 0, 0, 0, 0, 100, 129, 253, 32, 131, 255, 168, 189, 40, 133, 239, 193, 167, 238, 33, 62, 217, 230, 6, 142, 79, 126, 146, 190, 233, 188, 221, 25, 160, 1, 250, 62, 71, 93, 193, 22, 108, 193, 86, 191, 81, 85, 85, 85, 85, 85, 165, 63, 0, 0, 0, 0, 0, 0, 224, 191, 0, 0, 0, 0, 0, 0, 240, 63};

.visible .entry initialize_coeffs(
	.param .u64 .ptr .align 1 initialize_coeffs_param_0
)
{
	.reg .pred 	%p<13>;
	.reg .b16 	%rs<6>;
	.reg .b32 	%r<18>;
	.reg .b64 	%rd<18>;
	.reg .b64 	%fd<3>;

	ld.param.u64 	%rd3, [initialize_coeffs_param_0];
	cvta.to.global.u64 	%rd1, %rd3;
	mov.u32 	%r5, %ctaid.x;
	mov.u32 	%r6, %ntid.x;
	mov.u32 	%r7, %tid.x;
	mad.lo.s32 	%r1, %r5, %r6, %r7;
	mov.u32 	%r8, %ctaid.y;
	mov.u32 	%r9, %ntid.y;
	mov.u32 	%r10, %tid.y;
	mad.lo.s32 	%r11, %r8, %r9, %r10;
	setp.gt.s32 	%p1, %r1, 9800;
	setp.gt.u32 	%p2, %r11, 9800;
	or.pred  	%p3, %p1, %p2;
	@%p3 bra 	$L__BB0_12;
	setp.ne.s32 	%p4, %r1, %r11;
	@%p4 bra 	$L__BB0_9;
	cvt.u16.u32 	%rs2, %r1;
	mul.hi.u16 	%rs3, %rs2, -23169;
	shr.u16 	%rs4, %rs3, 6;
	mul.lo.s16 	%rs5, %rs4, 99;
	sub.s16 	%rs1, %rs2, %rs5;
	mul.lo.s32 	%r15, %r1, 9801;
	mul.lo.s32 	%r3, %r1, 9802;
	mul.wide.u32 	%rd7, %r3, 8;
	add.s64 	%rd8, %rd1, %rd7;
	mov.b64 	%rd9, -4547751066539655169;
	st.global.u64 	[%rd8], %rd9;
	add.s32 	%r16, %r3, 9801;
	setp.gt.u32 	%p7, %r16, 96059600;
	cvt.u64.u32 	%rd10, %r15;
	cvt.u64.u32 	%rd11, %r1;
	add.s64 	%rd12, %rd11, %rd10;
	shl.b64 	%rd13, %rd12, 3;
	add.s64 	%rd2, %rd1, %rd13;
	@%p7 bra 	$L__BB0_4;
	setp.eq.s16 	%p8, %rs1, 98;
	selp.f64 	%fd1, 0d0000000000000000, 0d40C3247FFFFFFFFF, %p8;
	st.global.f64 	[%rd2+78408], %fd1;
$L__BB0_4:
	add.s32 	%r4, %r3, 1;
	setp.gt.u32 	%p9, %r4, 96059600;
	@%p9 bra 	$L__BB0_6;
	setp.eq.s16 	%p10, %rs1, 98;
	selp.f64 	%fd2, 0d0000000000000000, 0d40C3247FFFFFFFFF, %p10;
	st.global.f64 	[%rd2+8], %fd2;
$L__BB0_6:
	setp.gt.u32 	%p11, %r1, 9701;
	@%p11 bra 	$L__BB0_8;
	mov.b64 	%rd14, 4666613771060379647;
	st.global.u64 	[%rd2+792], %rd14;
	setp.lt.u32 	%p12, %r1, 99;
	@%p12 bra 	$L__BB0_12;
$L__BB0_8:
	add.s32 	%r17, %r4, -100;
	mul.wide.u32 	%rd15, %r17, 8;
	add.s64 	%rd16, %rd1, %rd15;
	mov.b64 	%rd17, 4666613771060379647;
	st.global.u64 	[%rd16], %rd17;
	bra.uni 	$L__BB0_12;
$L__BB0_9:
	sub.s32 	%r13, %r1, %r11;
	abs.s32 	%r12, %r13;
	setp.eq.s32 	%p5, %r12, 1;
	@%p5 bra 	$L__BB0_12;
	setp.eq.s32 	%p6, %r12, 99;
	@%p6 bra 	$L__BB0_12;
	mad.lo.s32 	%r14, %r11, 9801, %r1;
	mul.wide.s32 	%rd4, %r14, 8;
	add.s64 	%rd5, %rd1, %rd4;
	mov.b64 	%rd6, 0;
	st.global.u64 	[%rd5], %rd6;
$L__BB0_12:
	ret;

}
	// .globl	initialize_rhs
.visible .entry initialize_rhs(
	.param .u64 .ptr .align 1 initialize_rhs_param_0
)
{
	.reg .pred 	%p<12>;
	.reg .b32 	%r<34>;
	.reg .b64 	%rd<13>;
	.reg .b64 	%fd<72>;

	ld.param.u64 	%rd1, [initialize_rhs_param_0];
	mov.u32 	%r11, %ctaid.x;
	mov.u32 	%r12, %ntid.x;
	mov.u32 	%r13, %tid.x;
	mad.lo.s32 	%r1, %r11, %r12, %r13;
	mov.u32 	%r14, %ctaid.y;
	mov.u32 	%r15, %ntid.y;
	mov.u32 	%r16, %tid.y;
	mad.lo.s32 	%r17, %r14, %r15, %r16;
	setp.gt.s32 	%p1, %r1, 98;
	setp.gt.u32 	%p2, %r17, 98;
	or.pred  	%p3, %p1, %p2;
	@%p3 bra 	$L__BB1_11;
	add.s32 	%r18, %r17, 1;
	cvt.rn.f64.u32 	%fd14, %r18;
	mul.f64 	%fd1, %fd14, 0d3F84AFD6A052BF5B;
	add.s32 	%r19, %r1, 1;
	cvt.rn.f64.s32 	%fd15, %r19;
	mul.f64 	%fd2, %fd15, 0d3F84AFD6A052BF5B;
	setp.neu.f64 	%p4, %fd1, 0d7FF0000000000000;
	@%p4 bra 	$L__BB1_3;
	mov.f64 	%fd21, 0d0000000000000000;
	mov.f64 	%fd22, 0d7FF0000000000000;
	mul.rn.f64 	%fd69, %fd22, %fd21;
	mov.b32 	%r31, 0;
	bra.uni 	$L__BB1_5;
$L__BB1_3:
	mul.f64 	%fd16, %fd1, 0d3FE45F306DC9C883;
	cvt.rni.s32.f64 	%r31, %fd16;
	cvt.rn.f64.s32 	%fd17, %r31;
	fma.rn.f64 	%fd18, %fd17, 0dBFF921FB54442D18, %fd1;
	fma.rn.f64 	%fd19, %fd17, 0dBC91A62633145C00, %fd18;
	fma.rn.f64 	%fd69, %fd17, 0dB97B839A252049C0, %fd19;
	setp.ltu.f64 	%p5, %fd1, 0d41E0000000000000;
	@%p5 bra 	$L__BB1_5;
	{ // callseq 0, 0
	.param .b64 param0;
	st.param.f64 	[param0], %fd1;
	.param .align 16 .b8 retval0[16];
	call.uni (retval0), 
	__internal_trig_reduction_slowpathd, 
	(
	param0
	);
	ld.param.f64 	%fd69, [retval0];
	ld.param.b32 	%r31, [retval0+8];
	} // callseq 0
$L__BB1_5:
	shl.b32 	%r22, %r31, 6;
	cvt.u64.u32 	%rd2, %r22;
	and.b64  	%rd3, %rd2, 64;
	mov.u64 	%rd4, __cudart_sin_cos_coeffs;
	add.s64 	%rd5, %rd4, %rd3;
	mul.rn.f64 	%fd23, %fd69, %fd69;
	and.b32  	%r23, %r31, 1;
	setp.eq.b32 	%p6, %r23, 1;
	selp.f64 	%fd24, 0dBDA8FF8320FD8164, 0d3DE5DB65F9785EBA, %p6;
	ld.global.nc.v2.f64 	{%fd25, %fd26}, [%rd5];
	fma.rn.f64 	%fd27, %fd24, %fd23, %fd25;
	fma.rn.f64 	%fd28, %fd27, %fd23, %fd26;
	ld.global.nc.v2.f64 	{%fd29, %fd30}, [%rd5+16];
	fma.rn.f64 	%fd31, %fd28, %fd23, %fd29;
	fma.rn.f64 	%fd32, %fd31, %fd23, %fd30;
	ld.global.nc.v2.f64 	{%fd33, %fd34}, [%rd5+32];
	fma.rn.f64 	%fd35, %fd32, %fd23, %fd33;
	fma.rn.f64 	%fd36, %fd35, %fd23, %fd34;
	fma.rn.f64 	%fd37, %fd36, %fd69, %fd69;
	fma.rn.f64 	%fd38, %fd36, %fd23, 0d3FF0000000000000;
	selp.f64 	%fd39, %fd38, %fd37, %p6;
	and.b32  	%r24, %r31, 2;
	setp.eq.s32 	%p7, %r24, 0;
	mov.f64 	%fd40, 0d0000000000000000;
	sub.f64 	%fd41, %fd40, %fd39;
	selp.f64 	%fd7, %fd39, %fd41, %p7;
	abs.f64 	%fd8, %fd2;
	setp.neu.f64 	%p8, %fd8, 0d7FF0000000000000;
	@%p8 bra 	$L__BB1_7;
	mov.f64 	%fd47, 0d0000000000000000;
	mul.rn.f64 	%fd71, %fd2, %fd47;
	mov.b32 	%r33, 1;
	bra.uni 	$L__BB1_10;
$L__BB1_7:
	mul.f64 	%fd42, %fd2, 0d3FE45F306DC9C883;
	cvt.rni.s32.f64 	%r32, %fd42;
	cvt.rn.f64.s32 	%fd43, %r32;
	fma.rn.f64 	%fd44, %fd43, 0dBFF921FB54442D18, %fd2;
	fma.rn.f64 	%fd45, %fd43, 0dBC91A62633145C00, %fd44;
	fma.rn.f64 	%fd71, %fd43, 0dB97B839A252049C0, %fd45;
	setp.ltu.f64 	%p9, %fd8, 0d41E0000000000000;
	@%p9 bra 	$L__BB1_9;
	{ // callseq 1, 0
	.param .b64 param0;
	st.param.f64 	[param0], %fd2;
	.param .align 16 .b8 retval0[16];
	call.uni (retval0), 
	__internal_trig_reduction_slowpathd, 
	(
	param0
	);
	ld.param.f64 	%fd71, [retval0];
	ld.param.b32 	%r32, [retval0+8];
	} // callseq 1
$L__BB1_9:
	add.s32 	%r33, %r32, 1;
$L__BB1_10:
	shl.b32 	%r27, %r33, 6;
	cvt.u64.u32 	%rd6, %r27;
	and.b64  	%rd7, %rd6, 64;
	add.s64 	%rd9, %rd4, %rd7;
	mul.rn.f64 	%fd48, %fd71, %fd71;
	and.b32  	%r28, %r33, 1;
	setp.eq.b32 	%p10, %r28, 1;
	selp.f64 	%fd49, 0dBDA8FF8320FD8164, 0d3DE5DB65F9785EBA, %p10;
	ld.global.nc.v2.f64 	{%fd50, %fd51}, [%rd9];
	fma.rn.f64 	%fd52, %fd49, %fd48, %fd50;
	fma.rn.f64 	%fd53, %fd52, %fd48, %fd51;
	ld.global.nc.v2.f64 	{%fd54, %fd55}, [%rd9+16];
	fma.rn.f64 	%fd56, %fd53, %fd48, %fd54;
	fma.rn.f64 	%fd57, %fd56, %fd48, %fd55;
	ld.global.nc.v2.f64 	{%fd58, %fd59}, [%rd9+32];
	fma.rn.f64 	%fd60, %fd57, %fd48, %fd58;
	fma.rn.f64 	%fd61, %fd60, %fd48, %fd59;
	fma.rn.f64 	%fd62, %fd61, %fd71, %fd71;
	fma.rn.f64 	%fd63, %fd61, %fd48, 0d3FF0000000000000;
	selp.f64 	%fd64, %fd63, %fd62, %p10;
	and.b32  	%r29, %r33, 2;
	setp.eq.s32 	%p11, %r29, 0;
	mov.f64 	%fd65, 0d0000000000000000;
	sub.f64 	%fd66, %fd65, %fd64;
	selp.f64 	%fd67, %fd64, %fd66, %p11;
	mul.f64 	%fd68, %fd7, %fd67;
	mad.lo.s32 	%r30, %r17, 99, %r1;
	cvta.to.global.u64 	%rd10, %rd1;
	mul.wide.s32 	%rd11, %r30, 8;
	add.s64 	%rd12, %rd10, %rd11;
	st.global.f64 	[%rd12], %fd68;
$L__BB1_11:
	ret;

}
.func  (.param .align 16 .b8 func_retval0[16]) __internal_trig_reduction_slowpathd(
	.param .b64 __internal_trig_reduction_slowpathd_param_0
)
{
	.local .align 8 .b8 	__local_depot2[40];
	.reg .b64 	%SP;
	.reg .b64 	%SPL;
	.reg .pred 	%p<10>;
	.reg .b32 	%r<47>;
	.reg .b64 	%rd<74>;
	.reg .b64 	%fd<5>;

	mov.u64 	%SPL, __local_depot2;
	ld.param.f64 	%fd4, [__internal_trig_reduction_slowpathd_param_0];
	add.u64 	%rd1, %SPL, 0;
	{
	.reg .b32 %temp; 
	mov.b64 	{%temp, %r1}, %fd4;
	}
	shr.u32 	%r2, %r1, 20;
	and.b32  	%r3, %r2, 2047;
	setp.eq.s32 	%p1, %r3, 2047;
	mov.b32 	%r46, 0;
	@%p1 bra 	$L__BB2_9;
	add.s32 	%r20, %r3, -1024;
	mov.b64 	%rd20, %fd4;
	shl.b64 	%rd2, %rd20, 11;
	shr.u32 	%r4, %r20, 6;
	sub.s32 	%r45, 15, %r4;
	sub.s32 	%r21, 19, %r4;
	setp.lt.u32 	%p2, %r20, 128;
	selp.b32 	%r6, 18, %r21, %p2;
	setp.ge.s32 	%p3, %r45, %r6;
	mov.b64 	%rd70, 0;
	@%p3 bra 	$L__BB2_4;
	add.s32 	%r23, %r6, %r4;
	neg.s32 	%r43, %r23;
	or.b64  	%rd3, %rd2, -9223372036854775808;
	mov.b64 	%rd70, 0;
	mov.b32 	%r42, 0;
	mov.u64 	%rd25, __cudart_i2opi_d;
	mov.u32 	%r44, %r45;
$L__BB2_3:
	.pragma "nounroll";
	mul.wide.s32 	%rd22, %r42, 8;
	add.s64 	%rd23, %rd1, %rd22;
	mul.wide.s32 	%rd24, %r44, 8;
	add.s64 	%rd26, %rd25, %rd24;
	ld.global.nc.u64 	%rd27, [%rd26];
	{
	.reg .u32 %r0, %r1, %r2, %r3, %alo, %ahi, %blo, %bhi, %clo, %chi;
	mov.b64 	{%alo,%ahi}, %rd27;
	mov.b64 	{%blo,%bhi}, %rd3;
	mov.b64 	{%clo,%chi}, %rd70;
	mad.lo.cc.u32 	%r0, %alo, %blo, %clo;
	madc.hi.cc.u32 	%r1, %alo, %blo, %chi;
	madc.hi.u32 	%r2, %alo, %bhi, 0;
	mad.lo.cc.u32 	%r1, %alo, %bhi, %r1;
	madc.hi.cc.u32 	%r2, %ahi, %blo, %r2;
	madc.hi.u32 	%r3, %ahi, %bhi, 0;
	mad.lo.cc.u32 	%r1, %ahi, %blo, %r1;
	madc.lo.cc.u32 	%r2, %ahi, %bhi, %r2;
	addc.u32 	%r3, %r3, 0;
	mov.b64 	%rd28, {%r0,%r1};
	mov.b64 	%rd70, {%r2,%r3};
	}
	st.local.u64 	[%rd23], %rd28;
	add.s32 	%r44, %r44, 1;
	add.s32 	%r43, %r43, 1;
	add.s32 	%r42, %r42, 1;
	setp.ne.s32 	%p4, %r43, -15;
	mov.u32 	%r45, %r6;
	@%p4 bra 	$L__BB2_3;
$L__BB2_4:
	cvt.s64.s32 	%rd29, %r45;
	cvt.u64.u32 	%rd30, %r4;
	add.s64 	%rd31, %rd30, %rd29;
	shl.b64 	%rd32, %rd31, 3;
	add.s64 	%rd33, %rd1, %rd32;
	st.local.u64 	[%rd33+-120], %rd70;
	and.b32  	%r15, %r2, 63;
	ld.local.u64 	%rd72, [%rd1+16];
	ld.local.u64 	%rd71, [%rd1+24];
	setp.eq.s32 	%p5, %r15, 0;
	@%p5 bra 	$L__BB2_6;
	shl.b64 	%rd34, %rd71, %r15;
	shr.u64 	%rd35, %rd72, 1;
	xor.b32  	%r24, %r15, 63;
	shr.u64 	%rd36, %rd35, %r24;
	or.b64  	%rd71, %rd34, %rd36;
	ld.local.u64 	%rd37, [%rd1+8];
	shl.b64 	%rd38, %rd72, %r15;
	shr.u64 	%rd39, %rd37, 1;
	shr.u64 	%rd40, %rd39, %r24;
	or.b64  	%rd72, %rd38, %rd40;
$L__BB2_6:
	and.b32  	%r25, %r1, -2147483648;
	shr.u64 	%rd41, %rd71, 62;
	cvt.u32.u64 	%r26, %rd41;
	mov.b64 	{%r27, %r28}, %rd71;
	mov.b64 	{%r29, %r30}, %rd72;
	shf.l.wrap.b32 	%r31, %r30, %r27, 2;
	shf.l.wrap.b32 	%r32, %r27, %r28, 2;
	mov.b64 	%rd42, {%r31, %r32};
	shl.b64 	%rd43, %rd72, 2;
	shr.u64 	%rd44, %rd42, 63;
	cvt.u32.u64 	%r33, %rd44;
	add.s32 	%r34, %r33, %r26;
	setp.eq.s32 	%p6, %r25, 0;
	neg.s32 	%r35, %r34;
	selp.b32 	%r46, %r34, %r35, %p6;
	setp.gt.s64 	%p7, %rd42, -1;
	mov.b64 	%rd45, 0;
	{
	.reg .u32 %r0, %r1, %r2, %r3, %a0, %a1, %a2, %a3, %b0, %b1, %b2, %b3;
	mov.b64 	{%a0,%a1}, %rd45;
	mov.b64 	{%a2,%a3}, %rd45;
	mov.b64 	{%b0,%b1}, %rd43;
	mov.b64 	{%b2,%b3}, %rd42;
	sub.cc.u32 	%r0, %a0, %b0;
	subc.cc.u32 	%r1, %a1, %b1;
	subc.cc.u32 	%r2, %a2, %b2;
	subc.u32 	%r3, %a3, %b3;
	mov.b64 	%rd46, {%r0,%r1};
	mov.b64 	%rd47, {%r2,%r3};
	}
	xor.b32  	%r36, %r25, -2147483648;
	selp.b64 	%rd73, %rd42, %rd47, %p7;
	selp.b64 	%rd14, %rd43, %rd46, %p7;
	selp.b32 	%r17, %r25, %r36, %p7;
	clz.b64 	%r37, %rd73;
	cvt.u64.u32 	%rd15, %r37;
	setp.eq.s32 	%p8, %r37, 0;
	@%p8 bra 	$L__BB2_8;
	cvt.u32.u64 	%r38, %rd15;
	and.b32  	%r39, %r38, 63;
	shl.b64 	%rd48, %rd73, %r39;
	shr.u64 	%rd49, %rd14, 1;
	not.b32 	%r40, %r38;
	and.b32  	%r41, %r40, 63;
	shr.u64 	%rd50, %rd49, %r41;
	or.b64  	%rd73, %rd48, %rd50;
$L__BB2_8:
	mov.b64 	%rd51, -3958705157555305931;
	{
	.reg .u32 %r0, %r1, %r2, %r3, %alo, %ahi, %blo, %bhi;
	mov.b64 	{%alo,%ahi}, %rd73;
	mov.b64 	{%blo,%bhi}, %rd51;
	mul.lo.u32 	%r0, %alo, %blo;
	mul.hi.u32 	%r1, %alo, %blo;
	mad.lo.cc.u32 	%r1, %alo, %bhi, %r1;
	madc.hi.u32 	%r2, %alo, %bhi, 0;
	mad.lo.cc.u32 	%r1, %ahi, %blo, %r1;
	madc.hi.cc.u32 	%r2, %ahi, %blo, %r2;
	madc.hi.u32 	%r3, %ahi, %bhi, 0;
	mad.lo.cc.u32 	%r2, %ahi, %bhi, %r2;
	addc.u32 	%r3, %r3, 0;
	mov.b64 	%rd52, {%r0,%r1};
	mov.b64 	%rd53, {%r2,%r3};
	}
	setp.gt.s64 	%p9, %rd53, 0;
	{
	.reg .u32 %r0, %r1, %r2, %r3, %a0, %a1, %a2, %a3, %b0, %b1, %b2, %b3;
	mov.b64 	{%a0,%a1}, %rd52;
	mov.b64 	{%a2,%a3}, %rd53;
	mov.b64 	{%b0,%b1}, %rd52;
	mov.b64 	{%b2,%b3}, %rd53;
	add.cc.u32 	%r0, %a0, %b0;
	addc.cc.u32 	%r1, %a1, %b1;
	addc.cc.u32 	%r2, %a2, %b2;
	addc.u32 	%r3, %a3, %b3;
	mov.b64 	%rd54, {%r0,%r1};
	mov.b64 	%rd55, {%r2,%r3};
	}
	selp.b64 	%rd56, %rd55, %rd53, %p9;
	selp.s64 	%rd57, -1, 0, %p9;
	sub.s64 	%rd58, %rd57, %rd15;
	cvt.u64.u32 	%rd59, %r17;
	shl.b64 	%rd60, %rd59, 32;
	add.s64 	%rd61, %rd56, 1;
	shr.u64 	%rd62, %rd61, 10;
	add.s64 	%rd63, %rd62, 1;
	shr.u64 	%rd64, %rd63, 1;
	shl.b64 	%rd65, %rd58, 52;
	add.s64 	%rd66, %rd65, %rd64;
	add.s64 	%rd67, %rd66, 4602678819172646912;
	or.b64  	%rd68, %rd67, %rd60;
	mov.b64 	%fd4, %rd68;
$L__BB2_9:
	st.param.f64 	[func_retval0], %fd4;
	st.param.b32 	[func_retval0+8], %r46;
	ret;

}


// ===== COMPILED SASS (sm_100) =====

	.target	sm_100

	.elftype	@"ET_EXEC"


//--------------------- .note.nv.tkinfo           --------------------------
	.section	.note.nv.tkinfo,"",@"SHT_NOTE"
	.sectionflags	@"SHF_NOTE_NV_TKINFO"
	.tkinfo
        /*0018*/ 	.word	0x00000002
        /*0030*/ 	.string	""
        /*0030*/ 	.string	"ptxas"
        /*0030*/ 	.string	"Cuda compilation tools, release 13.0, V13.0.88"
        /*0030*/ 	.string	"Build cuda_13.0.r13.0/compiler.36424714_0"
        /*0030*/ 	.string	"-arch sm_100 -m 64 "



//--------------------- .note.nv.cuinfo           --------------------------
	.section	.note.nv.cuinfo,"",@"SHT_NOTE"
	.sectionflags	@"SHF_NOTE_NV_CUINFO"
        /*0018*/ 	.short	0x0002
        /*001a*/ 	.short	0x0064
        /*001c*/ 	.short	0x0082
	.zero		2


//--------------------- .nv.info                  --------------------------
	.section	.nv.info,"",@"SHT_CUDA_INFO"
	.align	4


	//----- nvinfo : EIATTR_REGCOUNT
	.align		4
        /*0000*/ 	.byte	0x04, 0x2f
        /*0002*/ 	.short	(.L_3 - .L_2)
	.align		4
.L_2:
        /*0004*/ 	.word	index@(initialize_coeffs)
        /*0008*/ 	.word	0x00000012


	//----- nvinfo : EIATTR_FRAME_SIZE
	.align		4
.L_3:
        /*000c*/ 	.byte	0x04, 0x11
        /*000e*/ 	.short	(.L_5 - .L_4)
	.align		4
.L_4:
        /*0010*/ 	.word	index@(initialize_coeffs)
        /*0014*/ 	.word	0x00000000


	//----- nvinfo : EIATTR_REGCOUNT
	.align		4
.L_5:
        /*0018*/ 	.byte	0x04, 0x2f
        /*001a*/ 	.short	(.L_7 - .L_6)
	.align		4
.L_6:
        /*001c*/ 	.word	index@(initialize_rhs)
        /*0020*/ 	.word	0x00000020


	//----- nvinfo : EIATTR_FRAME_SIZE
	.align		4
.L_7:
        /*0024*/ 	.byte	0x04, 0x11
        /*0026*/ 	.short	(.L_9 - .L_8)
	.align		4
.L_8:
        /*0028*/ 	.word	index@($initialize_rhs$__internal_trig_reduction_slowpathd)
        /*002c*/ 	.word	0x00000028


	//----- nvinfo : EIATTR_FRAME_SIZE
	.align		4
.L_9:
        /*0030*/ 	.byte	0x04, 0x11
        /*0032*/ 	.short	(.L_11 - .L_10)
	.align		4
.L_10:
        /*0034*/ 	.word	index@(initialize_rhs)
        /*0038*/ 	.word	0x00000028


	//----- nvinfo : EIATTR_MIN_STACK_SIZE
	.align		4
.L_11:
        /*003c*/ 	.byte	0x04, 0x12
        /*003e*/ 	.short	(.L_13 - .L_12)
	.align		4
.L_12:
        /*0040*/ 	.word	index@(initialize_rhs)
        /*0044*/ 	.word	0x00000028


	//----- nvinfo : EIATTR_MIN_STACK_SIZE
	.align		4
.L_13:
        /*0048*/ 	.byte	0x04, 0x12
        /*004a*/ 	.short	(.L_15 - .L_14)
	.align		4
.L_14:
        /*004c*/ 	.word	index@(initialize_coeffs)
        /*0050*/ 	.word	0x00000000
.L_15:


//--------------------- .nv.compat                --------------------------
	.section	.nv.compat,"",@"SHT_CUDA_COMPAT_INFO"
	.align	4
        /*0000*/ 	.byte	0x02, 0x09, 0x00, 0x00, 0x02, 0x02, 0x01, 0x00, 0x02, 0x05, 0x05, 0x00, 0x03, 0x07, 0x01, 0x01
        /*0010*/ 	.byte	0x02, 0x03, 0x00, 0x00, 0x02, 0x06, 0x01, 0x00, 0x04, 0x0b, 0x08, 0x00, 0x01, 0x00, 0x00, 0x00
        /*0020*/ 	.byte	0x00, 0x00, 0x00, 0x00


//--------------------- .nv.info.initialize_rhs   --------------------------
	.section	.nv.info.initialize_rhs,"",@"SHT_CUDA_INFO"
	.sectionflags	@""
	.align	4


	//----- nvinfo : EIATTR_CUDA_API_VERSION
	.align		4
        /*0000*/ 	.byte	0x04, 0x37
        /*0002*/ 	.short	(.L_17 - .L_16)
.L_16:
        /*0004*/ 	.word	0x00000082


	//----- nvinfo : EIATTR_KPARAM_INFO
	.align		4
.L_17:
        /*0008*/ 	.byte	0x04, 0x17
        /*000a*/ 	.short	(.L_19 - .L_18)
.L_18:
        /*000c*/ 	.word	0x00000000
        /*0010*/ 	.short	0x0000
        /*0012*/ 	.short	0x0000
        /*0014*/ 	.byte	0x00, 0xf5, 0x21, 0x00


	//----- nvinfo : EIATTR_SPARSE_MMA_MASK
	.align		4
.L_19:
        /*0018*/ 	.byte	0x03, 0x50
        /*001a*/ 	.short	0x0000


	//----- nvinfo : EIATTR_MAXREG_COUNT
	.align		4
        /*001c*/ 	.byte	0x03, 0x1b
        /*001e*/ 	.short	0x00ff


	//----- nvinfo : EIATTR_MERCURY_ISA_VERSION
	.align		4
        /*0020*/ 	.byte	0x03, 0x5f
        /*0022*/ 	.short	0x0101


	//----- nvinfo : EIATTR_VRC_CTA_INIT_COUNT
	.align		4
        /*0024*/ 	.byte	0x02, 0x4a
	.zero		1
	.zero		1


	//----- nvinfo : EIATTR_EXIT_INSTR_OFFSETS
	.align		4
        /*0028*/ 	.byte	0x04, 0x1c
        /*002a*/ 	.short	(.L_21 - .L_20)


	//   ....[0]....
.L_20:
        /*002c*/ 	.word	0x000000c0


	//   ....[1]....
        /*0030*/ 	.word	0x000008f0


	//----- nvinfo : EIATTR_CRS_STACK_SIZE
	.align		4
.L_21:
        /*0034*/ 	.byte	0x04, 0x1e
        /*0036*/ 	.short	(.L_23 - .L_22)
.L_22:
        /*0038*/ 	.word	0x00000000


	//----- nvinfo : EIATTR_CBANK_PARAM_SIZE
	.align		4
.L_23:
        /*003c*/ 	.byte	0x03, 0x19
        /*003e*/ 	.short	0x0008


	//----- nvinfo : EIATTR_PARAM_CBANK
	.align		4
        /*0040*/ 	.byte	0x04, 0x0a
        /*0042*/ 	.short	(.L_25 - .L_24)
	.align		4
.L_24:
        /*0044*/ 	.word	index@(.nv.constant0.initialize_rhs)
        /*0048*/ 	.short	0x0380
        /*004a*/ 	.short	0x0008


	//----- nvinfo : EIATTR_SW_WAR
	.align		4
.L_25:
        /*004c*/ 	.byte	0x04, 0x36
        /*004e*/ 	.short	(.L_27 - .L_26)
.L_26:
        /*0050*/ 	.word	0x00000008
.L_27:


//--------------------- .nv.info.initialize_coeffs --------------------------
	.section	.nv.info.initialize_coeffs,"",@"SHT_CUDA_INFO"
	.sectionflags	@""
	.align	4


	//----- nvinfo : EIATTR_CUDA_API_VERSION
	.align		4
        /*0000*/ 	.byte	0x04, 0x37
        /*0002*/ 	.short	(.L_29 - .L_28)
.L_28:
        /*0004*/ 	.word	0x00000082


	//----- nvinfo : EIATTR_KPARAM_INFO
	.align		4
.L_29:
        /*0008*/ 	.byte	0x04, 0x17
        /*000a*/ 	.short	(.L_31 - .L_30)
.L_30:
        /*000c*/ 	.word	0x00000000
        /*0010*/ 	.short	0x0000
        /*0012*/ 	.short	0x0000
        /*0014*/ 	.byte	0x00, 0xf5, 0x21, 0x00


	//----- nvinfo : EIATTR_SPARSE_MMA_MASK
	.align		4
.L_31:
        /*0018*/ 	.byte	0x03, 0x50
        /*001a*/ 	.short	0x0000


	//----- nvinfo : EIATTR_MAXREG_COUNT
	.align		4
        /*001c*/ 	.byte	0x03, 0x1b
        /*001e*/ 	.short	0x00ff


	//----- nvinfo : EIATTR_MERCURY_ISA_VERSION
	.align		4
        /*0020*/ 	.byte	0x03, 0x5f
        /*0022*/ 	.short	0x0101


	//----- nvinfo : EIATTR_VRC_CTA_INIT_COUNT
	.align		4
        /*0024*/ 	.byte	0x02, 0x4a
	.zero		1
	.zero		1


	//----- nvinfo : EIATTR_EXIT_INSTR_OFFSETS
	.align		4
        /*0028*/ 	.byte	0x04, 0x1c
        /*002a*/ 	.short	(.L_33 - .L_32)


	//   ....[0]....
.L_32:
        /*002c*/ 	.word	0x000000b0


	//   ....[1]....
        /*0030*/ 	.word	0x00000380


	//   ....[2]....
        /*0034*/ 	.word	0x000003f0


	//   ....[3]....
        /*0038*/ 	.word	0x00000430


	//   ....[4]....
        /*003c*/ 	.word	0x00000450


	//   ....[5]....
        /*0040*/ 	.word	0x000004a0


	//----- nvinfo : EIATTR_CRS_STACK_SIZE
	.align		4
.L_33:
        /*0044*/ 	.byte	0x04, 0x1e
        /*0046*/ 	.short	(.L_35 - .L_34)
.L_34:
        /*0048*/ 	.word	0x00000000


	//----- nvinfo : EIATTR_CBANK_PARAM_SIZE
	.align		4
.L_35:
        /*004c*/ 	.byte	0x03, 0x19
        /*004e*/ 	.short	0x0008


	//----- nvinfo : EIATTR_PARAM_CBANK
	.align		4
        /*0050*/ 	.byte	0x04, 0x0a
        /*0052*/ 	.short	(.L_37 - .L_36)
	.align		4
.L_36:
        /*0054*/ 	.word	index@(.nv.constant0.initialize_coeffs)
        /*0058*/ 	.short	0x0380
        /*005a*/ 	.short	0x0008


	//----- nvinfo : EIATTR_SW_WAR
	.align		4
.L_37:
        /*005c*/ 	.byte	0x04, 0x36
        /*005e*/ 	.short	(.L_39 - .L_38)
.L_38:
        /*0060*/ 	.word	0x00000008
.L_39:


//--------------------- .nv.callgraph             --------------------------
	.section	.nv.callgraph,"",@"SHT_CUDA_CALLGRAPH"
	.align	4
	.sectionentsize	8
	.align		4
        /*0000*/ 	.word	0x00000000
	.align		4
        /*0004*/ 	.word	0xffffffff
	.align		4
        /*0008*/ 	.word	0x00000000
	.align		4
        /*000c*/ 	.word	0xfffffffe
	.align		4
        /*0010*/ 	.word	0x00000000
	.align		4
        /*0014*/ 	.word	0xfffffffd
	.align		4
        /*0018*/ 	.word	0x00000000
	.align		4
        /*001c*/ 	.word	0xfffffffc


//--------------------- .nv.constant4             --------------------------
	.section	.nv.constant4,"a",@progbits
	.align	8
	.align		8
.nv.constant4:
        /*0000*/ 	.dword	__cudart_i2opi_d
	.align		8
        /*0008*/ 	.dword	__cudart_sin_cos_coeffs


//--------------------- .text.initialize_rhs      --------------------------
	.section	.text.initialize_rhs,"ax",@progbits
	.align	128
        .global         initialize_rhs
        .type           initialize_rhs,@function
        .size           initialize_rhs,(.L_x_18 - initialize_rhs)
        .other          initialize_rhs,@"STO_CUDA_ENTRY STV_DEFAULT"
initialize_rhs:
.text.initialize_rhs:
[----:B------:R-:W0:Y:S01]  /*0000*/  LDC R1, c[0x0][0x37c] ;  /* 0x0000df00ff017b82 */ /* 0x000e220000000800 */
[----:B------:R-:W1:Y:S07]  /*0010*/  S2R R5, SR_TID.Y ;  /* 0x0000000000057919 */ /* 0x000e6e0000002200 */
[----:B------:R-:W2:Y:S01]  /*0020*/  LDC R3, c[0x0][0x360] ;  /* 0x0000d800ff037b82 */ /* 0x000ea20000000800 */
[----:B0-----:R-:W-:Y:S01]  /*0030*/  VIADD R1, R1, 0xffffffd8 ;  /* 0xffffffd801017836 */ /* 0x001fe20000000000 */
[----:B------:R-:W2:Y:S06]  /*0040*/  S2R R0, SR_TID.X ;  /* 0x0000000000007919 */ /* 0x000eac0000002100 */
[----:B------:R-:W1:Y:S08]  /*0050*/  S2UR UR5, SR_CTAID.Y ;  /* 0x00000000000579c3 */ /* 0x000e700000002600 */
[----:B------:R-:W1:Y:S08]  /*0060*/  LDC R2, c[0x0][0x364] ;  /* 0x0000d900ff027b82 */ /* 0x000e700000000800 */
[----:B------:R-:W2:Y:S01]  /*0070*/  S2UR UR4, SR_CTAID.X ;  /* 0x00000000000479c3 */ /* 0x000ea20000002500 */
[----:B-1----:R-:W-:-:S05]  /*0080*/  IMAD R2, R2, UR5, R5 ;  /* 0x0000000502027c24 */ /* 0x002fca000f8e0205 */
[----:B------:R-:W-:Y:S01]  /*0090*/  ISETP.GT.U32.AND P0, PT, R2, 0x62, PT ;  /* 0x000000620200780c */ /* 0x000fe20003f04070 */
[----:B--2---:R-:W-:-:S05]  /*00a0*/  IMAD R3, R3, UR4, R0 ;  /* 0x0000000403037c24 */ /* 0x004fca000f8e0200 */
[----:B------:R-:W-:-:S13]  /*00b0*/  ISETP.GT.OR P0, PT, R3, 0x62, P0 ;  /* 0x000000620300780c */ /* 0x000fda0000704670 */
[----:B------:R-:W-:Y:S05]  /*00c0*/  @P0 EXIT ;  /* 0x000000000000094d */ /* 0x000fea0003800000 */
[----:B------:R-:W-:Y:S01]  /*00d0*/  VIADD R6, R2, 0x1 ;  /* 0x0000000102067836 */ /* 0x000fe20000000000 */
[----:B------:R-:W-:Y:S01]  /*00e0*/  UMOV UR6, 0xa052bf5b ;  /* 0xa052bf5b00067882 */ /* 0x000fe20000000000 */
[----:B------:R-:W-:Y:S01]  /*00f0*/  UMOV UR7, 0x3f84afd6 ;  /* 0x3f84afd600077882 */ /* 0x000fe20000000000 */
[----:B------:R-:W-:Y:S01]  /*0100*/  VIADD R7, R3, 0x1 ;  /* 0x0000000103077836 */ /* 0x000fe20000000000 */
[----:B------:R-:W0:Y:S01]  /*0110*/  I2F.F64.U32 R4, R6 ;  /* 0x0000000600047312 */ /* 0x000e220000201800 */
[----:B------:R-:W1:Y:S01]  /*0120*/  LDCU.64 UR4, c[0x0][0x358] ;  /* 0x00006b00ff0477ac */ /* 0x000e620008000a00 */
[----:B------:R-:W-:Y:S06]  /*0130*/  BSSY.RECONVERGENT B0, `(.L_x_0) ;  /* 0x000001c000007945 */ /* 0x000fec0003800200 */
[----:B------:R-:W2:Y:S01]  /*0140*/  I2F.F64 R10, R7 ;  /* 0x00000007000a7312 */ /* 0x000ea20000201c00 */
[----:B0-----:R-:W-:-:S08]  /*0150*/  DMUL R4, R4, UR6 ;  /* 0x0000000604047c28 */ /* 0x001fd00008000000 */
[----:B------:R-:W-:Y:S02]  /*0160*/  DSETP.NEU.AND P0, PT, R4, +INF , PT ;  /* 0x7ff000000400742a */ /* 0x000fe40003f0d000 */
[----:B--2---:R-:W-:-:S12]  /*0170*/  DMUL R10, R10, UR6 ;  /* 0x000000060a0a7c28 */ /* 0x004fd80008000000 */
[----:B------:R-:W-:Y:S01]  /*0180*/  @!P0 DMUL R8, RZ, +INF ;  /* 0x7ff00000ff088828 */ /* 0x000fe20000000000 */
[----:B------:R-:W-:Y:S01]  /*0190*/  @!P0 IMAD.MOV.U32 R0, RZ, RZ, RZ ;  /* 0x000000ffff008224 */ /* 0x000fe200078e00ff */
[----:B-1----:R-:W-:Y:S09]  /*01a0*/  @!P0 BRA `(.L_x_1) ;  /* 0x0000000000508947 */ /* 0x002ff20003800000 */
[----:B------:R-:W-:Y:S01]  /*01b0*/  UMOV UR6, 0x6dc9c883 ;  /* 0x6dc9c88300067882 */ /* 0x000fe20000000000 */
[----:B------:R-:W-:Y:S01]  /*01c0*/  UMOV UR7, 0x3fe45f30 ;  /* 0x3fe45f3000077882 */ /* 0x000fe20000000000 */
[C---:B------:R-:W-:Y:S02]  /*01d0*/  DSETP.GE.AND P0, PT, R4.reuse, 2.14748364800000000000e+09, PT ;  /* 0x41e000000400742a */ /* 0x040fe40003f06000 */
[----:B------:R-:W-:Y:S01]  /*01e0*/  DMUL R6, R4, UR6 ;  /* 0x0000000604067c28 */ /* 0x000fe20008000000 */
[----:B------:R-:W-:Y:S01]  /*01f0*/  UMOV UR6, 0x54442d18 ;  /* 0x54442d1800067882 */ /* 0x000fe20000000000 */
[----:B------:R-:W-:-:S04]  /*0200*/  UMOV UR7, 0x3ff921fb ;  /* 0x3ff921fb00077882 */ /* 0x000fc80000000000 */
[----:B------:R-:W0:Y:S08]  /*0210*/  F2I.F64 R0, R6 ;  /* 0x0000000600007311 */ /* 0x000e300000301100 */
[----:B0-----:R-:W0:Y:S02]  /*0220*/  I2F.F64 R8, R0 ;  /* 0x0000000000087312 */ /* 0x001e240000201c00 */
[----:B0-----:R-:W-:Y:S01]  /*0230*/  DFMA R12, R8, -UR6, R4 ;  /* 0x80000006080c7c2b */ /* 0x001fe20008000004 */
[----:B------:R-:W-:Y:S01]  /*0240*/  UMOV UR6, 0x33145c00 ;  /* 0x33145c0000067882 */ /* 0x000fe20000000000 */
[----:B------:R-:W-:-:S06]  /*0250*/  UMOV UR7, 0x3c91a626 ;  /* 0x3c91a62600077882 */ /* 0x000fcc0000000000 */
[----:B------:R-:W-:Y:S01]  /*0260*/  DFMA R12, R8, -UR6, R12 ;  /* 0x80000006080c7c2b */ /* 0x000fe2000800000c */
[----:B------:R-:W-:Y:S01]  /*0270*/  UMOV UR6, 0x252049c0 ;  /* 0x252049c000067882 */ /* 0x000fe20000000000 */
[----:B------:R-:W-:-:S06]  /*0280*/  UMOV UR7, 0x397b839a ;  /* 0x397b839a00077882 */ /* 0x000fcc0000000000 */
[----:B------:R-:W-:Y:S01]  /*0290*/  DFMA R8, R8, -UR6, R12 ;  /* 0x8000000608087c2b */ /* 0x000fe2000800000c */
[----:B------:R-:W-:Y:S10]  /*02a0*/  @!P0 BRA `(.L_x_1) ;  /* 0x0000000000108947 */ /* 0x000ff40003800000 */
[----:B------:R-:W-:Y:S01]  /*02b0*/  IMAD.MOV.U32 R8, RZ, RZ, R4 ;  /* 0x000000ffff087224 */ /* 0x000fe200078e0004 */
[----:B------:R-:W-:-:S07]  /*02c0*/  MOV R0, 0x2e0 ;  /* 0x000002e000007802 */ /* 0x000fce0000000f00 */
[----:B------:R-:W-:Y:S05]  /*02d0*/  CALL.REL.NOINC `($initialize_rhs$__internal_trig_reduction_slowpathd) ;  /* 0x0000000400887944 */ /* 0x000fea0003c00000 */
[----:B------:R-:W-:-:S07]  /*02e0*/  IMAD.MOV.U32 R0, RZ, RZ, R6 ;  /* 0x000000ffff007224 */ /* 0x000fce00078e0006 */
.L_x_1:
[----:B------:R-:W-:Y:S05]  /*02f0*/  BSYNC.RECONVERGENT B0 ;  /* 0x0000000000007941 */ /* 0x000fea0003800200 */
.L_x_0:
[----:B------:R-:W0:Y:S01]  /*0300*/  LDCU.64 UR6, c[0x4][0x8] ;  /* 0x01000100ff0677ac */ /* 0x000e220008000a00 */
[----:B------:R-:W-:-:S05]  /*0310*/  IMAD.SHL.U32 R4, R0, 0x40, RZ ;  /* 0x0000004000047824 */ /* 0x000fca00078e00ff */
[----:B------:R-:W-:-:S04]  /*0320*/  LOP3.LUT R4, R4, 0x40, RZ, 0xc0, !PT ;  /* 0x0000004004047812 */ /* 0x000fc800078ec0ff */
[----:B0-----:R-:W-:-:S05]  /*0330*/  IADD3 R22, P0, PT, R4, UR6, RZ ;  /* 0x0000000604167c10 */ /* 0x001fca000ff1e0ff */
[----:B------:R-:W-:-:S05]  /*0340*/  IMAD.X R23, RZ, RZ, UR7, P0 ;  /* 0x00000007ff177e24 */ /* 0x000fca00080e06ff */
[----:B------:R-:W2:Y:S04]  /*0350*/  LDG.E.128.CONSTANT R4, desc[UR4][R22.64] ;  /* 0x0000000416047981 */ /* 0x000ea8000c1e9d00 */
[----:B------:R-:W3:Y:S04]  /*0360*/  LDG.E.128.CONSTANT R12, desc[UR4][R22.64+0x10] ;  /* 0x00001004160c7981 */ /* 0x000ee8000c1e9d00 */
[----:B------:R-:W4:Y:S01]  /*0370*/  LDG.E.128.CONSTANT R16, desc[UR4][R22.64+0x20] ;  /* 0x0000200416107981 */ /* 0x000f22000c1e9d00 */
[----:B------:R-:W-:Y:S01]  /*0380*/  LOP3.LUT R20, R0, 0x1, RZ, 0xc0, !PT ;  /* 0x0000000100147812 */ /* 0x000fe200078ec0ff */
[----:B------:R-:W-:Y:S01]  /*0390*/  IMAD.MOV.U32 R24, RZ, RZ, 0x20fd8164 ;  /* 0x20fd8164ff187424 */ /* 0x000fe200078e00ff */
[----:B------:R-:W-:Y:S01]  /*03a0*/  DSETP.NEU.AND P1, PT, |R10|, +INF , PT ;  /* 0x7ff000000a00742a */ /* 0x000fe20003f2d200 */
[----:B------:R-:W-:Y:S01]  /*03b0*/  IMAD.MOV.U32 R25, RZ, RZ, 0x3da8ff83 ;  /* 0x3da8ff83ff197424 */ /* 0x000fe200078e00ff */
[----:B------:R-:W-:Y:S01]  /*03c0*/  ISETP.NE.U32.AND P0, PT, R20, 0x1, PT ;  /* 0x000000011400780c */ /* 0x000fe20003f05070 */
[----:B------:R-:W-:Y:S01]  /*03d0*/  DMUL R20, R8, R8 ;  /* 0x0000000808147228 */ /* 0x000fe20000000000 */
[----:B------:R-:W-:Y:S02]  /*03e0*/  BSSY.RECONVERGENT B0, `(.L_x_2) ;  /* 0x000002e000007945 */ /* 0x000fe40003800200 */
[----:B------:R-:W-:-:S02]  /*03f0*/  FSEL R24, R24, -8.06006814911005101289e+34, !P0 ;  /* 0xf9785eba18187808 */ /* 0x000fc40004000000 */
[----:B------:R-:W-:-:S06]  /*0400*/  FSEL R25, -R25, 0.11223486810922622681, !P0 ;  /* 0x3de5db6519197808 */ /* 0x000fcc0004000100 */
[----:B--2---:R-:W-:-:S08]  /*0410*/  DFMA R4, R20, R24, R4 ;  /* 0x000000181404722b */ /* 0x004fd00000000004 */
[----:B------:R-:W-:-:S08]  /*0420*/  DFMA R4, R20, R4, R6 ;  /* 0x000000041404722b */ /* 0x000fd00000000006 */
[----:B---3--:R-:W-:-:S08]  /*0430*/  DFMA R4, R20, R4, R12 ;  /* 0x000000041404722b */ /* 0x008fd0000000000c */
[----:B------:R-:W-:Y:S02]  /*0440*/  DFMA R4, R20, R4, R14 ;  /* 0x000000041404722b */ /* 0x000fe4000000000e */
[----:B------:R-:W-:-:S06]  /*0450*/  @!P1 DMUL R14, RZ, R10 ;  /* 0x0000000aff0e9228 */ /* 0x000fcc0000000000 */
[----:B----4-:R-:W-:-:S08]  /*0460*/  DFMA R4, R20, R4, R16 ;  /* 0x000000041404722b */ /* 0x010fd00000000010 */
[----:B------:R-:W-:-:S08]  /*0470*/  DFMA R4, R20, R4, R18 ;  /* 0x000000041404722b */ /* 0x000fd00000000012 */
[----:B------:R-:W-:Y:S02]  /*0480*/  DFMA R8, R4, R8, R8 ;  /* 0x000000080408722b */ /* 0x000fe40000000008 */
[----:B------:R-:W-:-:S10]  /*0490*/  DFMA R4, R20, R4, 1 ;  /* 0x3ff000001404742b */ /* 0x000fd40000000004 */
[----:B------:R-:W-:Y:S02]  /*04a0*/  FSEL R6, R4, R8, !P0 ;  /* 0x0000000804067208 */ /* 0x000fe40004000000 */
[----:B------:R-:W-:Y:S02]  /*04b0*/  FSEL R7, R5, R9, !P0 ;  /* 0x0000000905077208 */ /* 0x000fe40004000000 */
[----:B------:R-:W-:Y:S01]  /*04c0*/  LOP3.LUT P0, RZ, R0, 0x2, RZ, 0xc0, !PT ;  /* 0x0000000200ff7812 */ /* 0x000fe2000780c0ff */
[----:B------:R-:W-:-:S03]  /*04d0*/  @!P1 IMAD.MOV.U32 R0, RZ, RZ, 0x1 ;  /* 0x00000001ff009424 */ /* 0x000fc600078e00ff */
[----:B------:R-:W-:-:S10]  /*04e0*/  DADD R4, RZ, -R6 ;  /* 0x00000000ff047229 */ /* 0x000fd40000000806 */
[----:B------:R-:W-:Y:S02]  /*04f0*/  FSEL R12, R6, R4, !P0 ;  /* 0x00000004060c7208 */ /* 0x000fe40004000000 */
[----:B------:R-:W-:Y:S01]  /*0500*/  FSEL R13, R7, R5, !P0 ;  /* 0x00000005070d7208 */ /* 0x000fe20004000000 */
[----:B------:R-:W-:Y:S06]  /*0510*/  @!P1 BRA `(.L_x_3) ;  /* 0x0000000000689947 */ /* 0x000fec0003800000 */
[----:B------:R-:W-:Y:S01]  /*0520*/  UMOV UR6, 0x6dc9c883 ;  /* 0x6dc9c88300067882 */ /* 0x000fe20000000000 */
[----:B------:R-:W-:Y:S01]  /*0530*/  UMOV UR7, 0x3fe45f30 ;  /* 0x3fe45f3000077882 */ /* 0x000fe20000000000 */
[C---:B------:R-:W-:Y:S01]  /*0540*/  DSETP.GE.AND P0, PT, |R10|.reuse, 2.14748364800000000000e+09, PT ;  /* 0x41e000000a00742a */ /* 0x040fe20003f06200 */
[----:B------:R-:W-:Y:S01]  /*0550*/  BSSY.RECONVERGENT B1, `(.L_x_4) ;  /* 0x0000015000017945 */ /* 0x000fe20003800200 */
        /* <DEDUP_REMOVED lines=14> */
[----:B------:R-:W-:Y:S01]  /*0640*/  MOV R0, 0x670 ;  /* 0x0000067000007802 */ /* 0x000fe20000000f00 */
[----:B------:R-:W-:-:S07]  /*0650*/  IMAD.MOV.U32 R5, RZ, RZ, R11 ;  /* 0x000000ffff057224 */ /* 0x000fce00078e000b */
[----:B------:R-:W-:Y:S05]  /*0660*/  CALL.REL.NOINC `($initialize_rhs$__internal_trig_reduction_slowpathd) ;  /* 0x0000000000a47944 */ /* 0x000fea0003c00000 */
[----:B------:R-:W-:Y:S02]  /*0670*/  IMAD.MOV.U32 R0, RZ, RZ, R6 ;  /* 0x000000ffff007224 */ /* 0x000fe400078e0006 */
[----:B------:R-:W-:Y:S02]  /*0680*/  IMAD.MOV.U32 R14, RZ, RZ, R8 ;  /* 0x000000ffff0e7224 */ /* 0x000fe400078e0008 */
[----:B------:R-:W-:-:S07]  /*0690*/  IMAD.MOV.U32 R15, RZ, RZ, R9 ;  /* 0x000000ffff0f7224 */ /* 0x000fce00078e0009 */
.L_x_5:
[----:B------:R-:W-:Y:S05]  /*06a0*/  BSYNC.RECONVERGENT B1 ;  /* 0x0000000000017941 */ /* 0x000fea0003800200 */
.L_x_4:
[----:B------:R-:W-:-:S07]  /*06b0*/  VIADD R0, R0, 0x1 ;  /* 0x0000000100007836 */ /* 0x000fce0000000000 */
.L_x_3:
[----:B------:R-:W-:Y:S05]  /*06c0*/  BSYNC.RECONVERGENT B0 ;  /* 0x0000000000007941 */ /* 0x000fea0003800200 */
.L_x_2:
        /* <DEDUP_REMOVED lines=9> */
[----:B------:R-:W-:-:S02]  /*0760*/  IMAD.MOV.U32 R24, RZ, RZ, 0x20fd8164 ;  /* 0x20fd8164ff187424 */ /* 0x000fc400078e00ff */
[----:B------:R-:W-:Y:S01]  /*0770*/  IMAD.MOV.U32 R25, RZ, RZ, 0x3da8ff83 ;  /* 0x3da8ff83ff197424 */ /* 0x000fe200078e00ff */
[----:B------:R-:W-:Y:S01]  /*0780*/  ISETP.NE.U32.AND P0, PT, R20, 0x1, PT ;  /* 0x000000011400780c */ /* 0x000fe20003f05070 */
[----:B------:R-:W-:Y:S01]  /*0790*/  DMUL R20, R14, R14 ;  /* 0x0000000e0e147228 */ /* 0x000fe20000000000 */
[----:B------:R-:W-:Y:S02]  /*07a0*/  IMAD R3, R2, 0x63, R3 ;  /* 0x0000006302037824 */ /* 0x000fe400078e0203 */
[----:B------:R-:W-:Y:S02]  /*07b0*/  FSEL R24, R24, -8.06006814911005101289e+34, !P0 ;  /* 0xf9785eba18187808 */ /* 0x000fe40004000000 */
[----:B------:R-:W-:-:S06]  /*07c0*/  FSEL R25, -R25, 0.11223486810922622681, !P0 ;  /* 0x3de5db6519197808 */ /* 0x000fcc0004000100 */
[----:B--2---:R-:W-:-:S08]  /*07d0*/  DFMA R4, R20, R24, R4 ;  /* 0x000000181404722b */ /* 0x004fd00000000004 */
[----:B------:R-:W-:-:S08]  /*07e0*/  DFMA R4, R20, R4, R6 ;  /* 0x000000041404722b */ /* 0x000fd00000000006 */
[C---:B---3--:R-:W-:Y:S01]  /*07f0*/  DFMA R4, R20.reuse, R4, R8 ;  /* 0x000000041404722b */ /* 0x048fe20000000008 */
[----:B------:R-:W0:Y:S07]  /*0800*/  LDC.64 R8, c[0x0][0x380] ;  /* 0x0000e000ff087b82 */ /* 0x000e2e0000000a00 */
[----:B------:R-:W-:-:S08]  /*0810*/  DFMA R4, R20, R4, R10 ;  /* 0x000000041404722b */ /* 0x000fd0000000000a */
[----:B----4-:R-:W-:-:S08]  /*0820*/  DFMA R4, R20, R4, R16 ;  /* 0x000000041404722b */ /* 0x010fd00000000010 */
[----:B------:R-:W-:Y:S01]  /*0830*/  DFMA R4, R20, R4, R18 ;  /* 0x000000041404722b */ /* 0x000fe20000000012 */
[----:B0-----:R-:W-:-:S07]  /*0840*/  IMAD.WIDE R2, R3, 0x8, R8 ;  /* 0x0000000803027825 */ /* 0x001fce00078e0208 */
[----:B------:R-:W-:Y:S02]  /*0850*/  DFMA R14, R4, R14, R14 ;  /* 0x0000000e040e722b */ /* 0x000fe4000000000e */
[----:B------:R-:W-:-:S10]  /*0860*/  DFMA R4, R20, R4, 1 ;  /* 0x3ff000001404742b */ /* 0x000fd40000000004 */
[----:B------:R-:W-:Y:S02]  /*0870*/  FSEL R6, R4, R14, !P0 ;  /* 0x0000000e04067208 */ /* 0x000fe40004000000 */
[----:B------:R-:W-:Y:S02]  /*0880*/  FSEL R7, R5, R15, !P0 ;  /* 0x0000000f05077208 */ /* 0x000fe40004000000 */
[----:B------:R-:W-:-:S04]  /*0890*/  LOP3.LUT P0, RZ, R0, 0x2, RZ, 0xc0, !PT ;  /* 0x0000000200ff7812 */ /* 0x000fc8000780c0ff */
[----:B------:R-:W-:-:S10]  /*08a0*/  DADD R4, RZ, -R6 ;  /* 0x00000000ff047229 */ /* 0x000fd40000000806 */
[----:B------:R-:W-:Y:S02]  /*08b0*/  FSEL R4, R6, R4, !P0 ;  /* 0x0000000406047208 */ /* 0x000fe40004000000 */
[----:B------:R-:W-:-:S06]  /*08c0*/  FSEL R5, R7, R5, !P0 ;  /* 0x0000000507057208 */ /* 0x000fcc0004000000 */
[----:B------:R-:W-:-:S07]  /*08d0*/  DMUL R12, R12, R4 ;  /* 0x000000040c0c7228 */ /* 0x000fce0000000000 */
[----:B------:R-:W-:Y:S01]  /*08e0*/  STG.E.64 desc[UR4][R2.64], R12 ;  /* 0x0000000c02007986 */ /* 0x000fe2000c101b04 */
[----:B------:R-:W-:Y:S05]  /*08f0*/  EXIT ;  /* 0x000000000000794d */ /* 0x000fea0003800000 */
        .type           $initialize_rhs$__internal_trig_reduction_slowpathd,@function
        .size           $initialize_rhs$__internal_trig_reduction_slowpathd,(.L_x_18 - $initialize_rhs$__internal_trig_reduction_slowpathd)
$initialize_rhs$__internal_trig_reduction_slowpathd:
[--C-:B------:R-:W-:Y:S01]  /*0900*/  SHF.R.U32.HI R4, RZ, 0x14, R5.reuse ;  /* 0x00000014ff047819 */ /* 0x100fe20000011605 */
[----:B------:R-:W-:Y:S02]  /*0910*/  IMAD.MOV.U32 R9, RZ, RZ, R5 ;  /* 0x000000ffff097224 */ /* 0x000fe400078e0005 */
[----:B------:R-:W-:Y:S01]  /*0920*/  IMAD.MOV.U32 R6, RZ, RZ, RZ ;  /* 0x000000ffff067224 */ /* 0x000fe200078e00ff */
[----:B------:R-:W-:-:S04]  /*0930*/  LOP3.LUT R7, R4, 0x7ff, RZ, 0xc0, !PT ;  /* 0x000007ff04077812 */ /* 0x000fc800078ec0ff */
[----:B------:R-:W-:-:S13]  /*0940*/  ISETP.NE.AND P0, PT, R7, 0x7ff, PT ;  /* 0x000007ff0700780c */ /* 0x000fda0003f05270 */
[----:B------:R-:W-:Y:S05]  /*0950*/  @!P0 BRA `(.L_x_6) ;  /* 0x0000000800488947 */ /* 0x000fea0003800000 */
[----:B------:R-:W-:Y:S01]  /*0960*/  VIADD R7, R7, 0xfffffc00 ;  /* 0xfffffc0007077836 */ /* 0x000fe20000000000 */
[----:B------:R-:W-:Y:S01]  /*0970*/  BSSY.RECONVERGENT B2, `(.L_x_7) ;  /* 0x000002f000027945 */ /* 0x000fe20003800200 */
[----:B------:R-:W-:-:S03]  /*0980*/  CS2R R16, SRZ ;  /* 0x0000000000107805 */ /* 0x000fc6000001ff00 */
[----:B------:R-:W-:Y:S02]  /*0990*/  SHF.R.U32.HI R6, RZ, 0x6, R7 ;  /* 0x00000006ff067819 */ /* 0x000fe40000011607 */
[----:B------:R-:W-:Y:S02]  /*09a0*/  ISETP.GE.U32.AND P0, PT, R7, 0x80, PT ;  /* 0x000000800700780c */ /* 0x000fe40003f06070 */
[C---:B------:R-:W-:Y:S02]  /*09b0*/  IADD3 R7, PT, PT, -R6.reuse, 0x13, RZ ;  /* 0x0000001306077810 */ /* 0x040fe40007ffe1ff */
[----:B------:R-:W-:Y:S02]  /*09c0*/  IADD3 R23, PT, PT, -R6, 0xf, RZ ;  /* 0x0000000f06177810 */ /* 0x000fe40007ffe1ff */
[----:B------:R-:W-:-:S04]  /*09d0*/  SEL R7, R7, 0x12, P0 ;  /* 0x0000001207077807 */ /* 0x000fc80000000000 */
[----:B------:R-:W-:-:S13]  /*09e0*/  ISETP.GE.AND P0, PT, R23, R7, PT ;  /* 0x000000071700720c */ /* 0x000fda0003f06270 */
[----:B------:R-:W-:Y:S05]  /*09f0*/  @P0 BRA `(.L_x_8) ;  /* 0x0000000000980947 */ /* 0x000fea0003800000 */
[----:B------:R-:W0:Y:S01]  /*0a00*/  LDC.64 R14, c[0x0][0x358] ;  /* 0x0000d600ff0e7b82 */ /* 0x000e220000000a00 */
[C---:B------:R-:W-:Y:S01]  /*0a10*/  SHF.L.U64.HI R18, R8.reuse, 0xb, R9 ;  /* 0x0000000b08127819 */ /* 0x040fe20000010209 */
[----:B------:R-:W-:Y:S01]  /*0a20*/  BSSY.RECONVERGENT B3, `(.L_x_9) ;  /* 0x0000022000037945 */ /* 0x000fe20003800200 */
[----:B------:R-:W-:Y:S01]  /*0a30*/  IMAD.SHL.U32 R9, R8, 0x800, RZ ;  /* 0x0000080008097824 */ /* 0x000fe200078e00ff */
[----:B------:R-:W-:Y:S01]  /*0a40*/  IADD3 R21, PT, PT, RZ, -R6, -R7 ;  /* 0x80000006ff157210 */ /* 0x000fe20007ffe807 */
[----:B------:R-:W-:Y:S01]  /*0a50*/  IMAD.MOV.U32 R20, RZ, RZ, RZ ;  /* 0x000000ffff147224 */ /* 0x000fe200078e00ff */
[----:B------:R-:W-:Y:S02]  /*0a60*/  CS2R R16, SRZ ;  /* 0x0000000000107805 */ /* 0x000fe4000001ff00 */
[----:B------:R-:W-:-:S07]  /*0a70*/  LOP3.LUT R8, R18, 0x80000000, RZ, 0xfc, !PT ;  /* 0x8000000012087812 */ /* 0x000fce00078efcff */
.L_x_10:
[----:B------:R-:W1:Y:S01]  /*0a80*/  LDC.64 R18, c[0x4][RZ] ;  /* 0x01000000ff127b82 */ /* 0x000e620000000a00 */
[----:B0-----:R-:W-:Y:S02]  /*0a90*/  R2UR UR6, R14 ;  /* 0x000000000e0672ca */ /* 0x001fe400000e0000 */
[----:B------:R-:W-:Y:S01]  /*0aa0*/  R2UR UR7, R15 ;  /* 0x000000000f0772ca */ /* 0x000fe200000e0000 */
[----:B-1----:R-:W-:-:S12]  /*0ab0*/  IMAD.WIDE R18, R23, 0x8, R18 ;  /* 0x0000000817127825 */ /* 0x002fd800078e0212 */
[----:B------:R-:W2:Y:S01]  /*0ac0*/  LDG.E.64.CONSTANT R18, desc[UR6][R18.64] ;  /* 0x0000000612127981 */ /* 0x000ea2000c1e9b00 */
[----:B------:R-:W-:Y:S02]  /*0ad0*/  VIADD R21, R21, 0x1 ;  /* 0x0000000115157836 */ /* 0x000fe40000000000 */
[----:B------:R-:W-:Y:S02]  /*0ae0*/  VIADD R23, R23, 0x1 ;  /* 0x0000000117177836 */ /* 0x000fe40000000000 */
[----:B--2---:R-:W-:-:S04]  /*0af0*/  IMAD.WIDE.U32 R16, P2, R18, R9, R16 ;  /* 0x0000000912107225 */ /* 0x004fc80007840010 */
[----:B------:R-:W-:Y:S02]  /*0b00*/  IMAD R25, R18, R8, RZ ;  /* 0x0000000812197224 */ /* 0x000fe400078e02ff */
[CC--:B------:R-:W-:Y:S02]  /*0b10*/  IMAD R22, R19.reuse, R9.reuse, RZ ;  /* 0x0000000913167224 */ /* 0x0c0fe400078e02ff */
[----:B------:R-:W-:Y:S01]  /*0b20*/  IMAD.HI.U32 R27, R19, R9, RZ ;  /* 0x00000009131b7227 */ /* 0x000fe200078e00ff */
[----:B------:R-:W-:-:S03]  /*0b30*/  IADD3 R17, P0, PT, R25, R17, RZ ;  /* 0x0000001119117210 */ /* 0x000fc60007f1e0ff */
[----:B------:R-:W-:Y:S01]  /*0b40*/  IMAD R25, R20, 0x8, R1 ;  /* 0x0000000814197824 */ /* 0x000fe200078e0201 */
[----:B------:R-:W-:Y:S01]  /*0b50*/  IADD3 R17, P1, PT, R22, R17, RZ ;  /* 0x0000001116117210 */ /* 0x000fe20007f3e0ff */
[----:B------:R-:W-:-:S04]  /*0b60*/  IMAD.HI.U32 R22, R18, R8, RZ ;  /* 0x0000000812167227 */ /* 0x000fc800078e00ff */
[----:B------:R-:W-:Y:S01]  /*0b70*/  IMAD.X R18, RZ, RZ, R22, P2 ;  /* 0x000000ffff127224 */ /* 0x000fe200010e0616 */
[----:B------:R0:W-:Y:S01]  /*0b80*/  STL.64 [R25], R16 ;  /* 0x0000001019007387 */ /* 0x0001e20000100a00 */
[----:B------:R-:W-:-:S03]  /*0b90*/  IMAD.HI.U32 R22, R19, R8, RZ ;  /* 0x0000000813167227 */ /* 0x000fc600078e00ff */
[----:B------:R-:W-:Y:S01]  /*0ba0*/  IADD3.X R18, P0, PT, R27, R18, RZ, P0, !PT ;  /* 0x000000121b127210 */ /* 0x000fe2000071e4ff */
[----:B------:R-:W-:Y:S02]  /*0bb0*/  IMAD R19, R19, R8, RZ ;  /* 0x0000000813137224 */ /* 0x000fe400078e02ff */
[----:B------:R-:W-:-:S03]  /*0bc0*/  VIADD R20, R20, 0x1 ;  /* 0x0000000114147836 */ /* 0x000fc60000000000 */
[----:B------:R-:W-:Y:S01]  /*0bd0*/  IADD3.X R19, P1, PT, R19, R18, RZ, P1, !PT ;  /* 0x0000001213137210 */ /* 0x000fe20000f3e4ff */
[----:B------:R-:W-:Y:S01]  /*0be0*/  IMAD.X R18, RZ, RZ, R22, P0 ;  /* 0x000000ffff127224 */ /* 0x000fe200000e0616 */
[----:B------:R-:W-:-:S03]  /*0bf0*/  ISETP.NE.AND P0, PT, R21, -0xf, PT ;  /* 0xfffffff11500780c */ /* 0x000fc60003f05270 */
[----:B------:R-:W-:Y:S02]  /*0c00*/  IMAD.X R18, RZ, RZ, R18, P1 ;  /* 0x000000ffff127224 */ /* 0x000fe400008e0612 */
[----:B0-----:R-:W-:Y:S02]  /*0c10*/  IMAD.MOV.U32 R16, RZ, RZ, R19 ;  /* 0x000000ffff107224 */ /* 0x001fe400078e0013 */
[----:B------:R-:W-:-:S06]  /*0c20*/  IMAD.MOV.U32 R17, RZ, RZ, R18 ;  /* 0x000000ffff117224 */ /* 0x000fcc00078e0012 */
[----:B------:R-:W-:Y:S05]  /*0c30*/  @P0 BRA `(.L_x_10) ;  /* 0xfffffffc00900947 */ /* 0x000fea000383ffff */
[----:B------:R-:W-:Y:S05]  /*0c40*/  BSYNC.RECONVERGENT B3 ;  /* 0x0000000000037941 */ /* 0x000fea0003800200 */
.L_x_9:
[----:B------:R-:W-:-:S07]  /*0c50*/  IMAD.MOV.U32 R23, RZ, RZ, R7 ;  /* 0x000000ffff177224 */ /* 0x000fce00078e0007 */
.L_x_8:
[----:B------:R-:W-:Y:S05]  /*0c60*/  BSYNC.RECONVERGENT B2 ;  /* 0x0000000000027941 */ /* 0x000fea0003800200 */
.L_x_7:
[----:B------:R-:W-:Y:S01]  /*0c70*/  LOP3.LUT P0, R27, R4, 0x3f, RZ, 0xc0, !PT ;  /* 0x0000003f041b7812 */ /* 0x000fe2000780c0ff */
[----:B------:R-:W-:-:S04]  /*0c80*/  IMAD.IADD R6, R6, 0x1, R23 ;  /* 0x0000000106067824 */ /* 0x000fc800078e0217 */
[----:B------:R-:W-:-:S05]  /*0c90*/  IMAD.U32 R29, R6, 0x8, R1 ;  /* 0x00000008061d7824 */ /* 0x000fca00078e0001 */
[----:B------:R0:W-:Y:S04]  /*0ca0*/  STL.64 [R29+-0x78], R16 ;  /* 0xffff88101d007387 */ /* 0x0001e80000100a00 */
[----:B------:R-:W2:Y:S04]  /*0cb0*/  @P0 LDL.64 R18, [R1+0x8] ;  /* 0x0000080001120983 */ /* 0x000ea80000100a00 */
[----:B------:R-:W3:Y:S04]  /*0cc0*/  LDL.64 R8, [R1+0x10] ;  /* 0x0000100001087983 */ /* 0x000ee80000100a00 */
[----:B------:R-:W0:Y:S01]  /*0cd0*/  LDL.64 R6, [R1+0x18] ;  /* 0x0000180001067983 */ /* 0x000e220000100a00 */
[----:B------:R-:W-:Y:S01]  /*0ce0*/  @P0 LOP3.LUT R4, R27, 0x3f, RZ, 0x3c, !PT ;  /* 0x0000003f1b040812 */ /* 0x000fe200078e3cff */
[----:B------:R-:W-:Y:S01]  /*0cf0*/  BSSY.RECONVERGENT B2, `(.L_x_11) ;  /* 0x0000034000027945 */ /* 0x000fe20003800200 */
[----:B--2---:R-:W-:-:S02]  /*0d00*/  @P0 SHF.R.U64 R15, R18, 0x1, R19 ;  /* 0x00000001120f0819 */ /* 0x004fc40000001213 */
[----:B------:R-:W-:Y:S02]  /*0d10*/  @P0 SHF.R.U32.HI R19, RZ, 0x1, R19 ;  /* 0x00000001ff130819 */ /* 0x000fe40000011613 */
[CC--:B---3--:R-:W-:Y:S02]  /*0d20*/  @P0 SHF.L.U32 R21, R8.reuse, R27.reuse, RZ ;  /* 0x0000001b08150219 */ /* 0x0c8fe400000006ff */
[----:B------:R-:W-:Y:S02]  /*0d30*/  @P0 SHF.R.U64 R14, R15, R4, R19 ;  /* 0x000000040f0e0219 */ /* 0x000fe40000001213 */
[--C-:B------:R-:W-:Y:S02]  /*0d40*/  @P0 SHF.R.U32.HI R25, RZ, 0x1, R9.reuse ;  /* 0x00000001ff190819 */ /* 0x100fe40000011609 */
[C-C-:B------:R-:W-:Y:S02]  /*0d50*/  @P0 SHF.R.U64 R23, R8.reuse, 0x1, R9.reuse ;  /* 0x0000000108170819 */ /* 0x140fe40000001209 */
[----:B------:R-:W-:-:S02]  /*0d60*/  @P0 SHF.L.U64.HI R18, R8, R27, R9 ;  /* 0x0000001b08120219 */ /* 0x000fc40000010209 */
[----:B------:R-:W-:Y:S02]  /*0d70*/  @P0 SHF.R.U32.HI R15, RZ, R4, R19 ;  /* 0x00000004ff0f0219 */ /* 0x000fe40000011613 */
[----:B------:R-:W-:Y:S02]  /*0d80*/  @P0 LOP3.LUT R8, R21, R14, RZ, 0xfc, !PT ;  /* 0x0000000e15080212 */ /* 0x000fe400078efcff */
[----:B0-----:R-:W-:Y:S02]  /*0d90*/  @P0 SHF.L.U32 R16, R6, R27, RZ ;  /* 0x0000001b06100219 */ /* 0x001fe400000006ff */
[----:B------:R-:W-:Y:S01]  /*0da0*/  @P0 SHF.R.U64 R23, R23, R4, R25 ;  /* 0x0000000417170219 */ /* 0x000fe20000001219 */
[----:B------:R-:W-:Y:S01]  /*0db0*/  IMAD.SHL.U32 R14, R8, 0x4, RZ ;  /* 0x00000004080e7824 */ /* 0x000fe200078e00ff */
[----:B------:R-:W-:Y:S02]  /*0dc0*/  @P0 LOP3.LUT R9, R18, R15, RZ, 0xfc, !PT ;  /* 0x0000000f12090212 */ /* 0x000fe400078efcff */
[----:B------:R-:W-:-:S02]  /*0dd0*/  @P0 SHF.L.U64.HI R27, R6, R27, R7 ;  /* 0x0000001b061b0219 */ /* 0x000fc40000010207 */
[----:B------:R-:W-:Y:S02]  /*0de0*/  @P0 SHF.R.U32.HI R4, RZ, R4, R25 ;  /* 0x00000004ff040219 */ /* 0x000fe40000011619 */
[----:B------:R-:W-:Y:S02]  /*0df0*/  @P0 LOP3.LUT R6, R16, R23, RZ, 0xfc, !PT ;  /* 0x0000001710060212 */ /* 0x000fe400078efcff */
[----:B------:R-:W-:Y:S02]  /*0e00*/  SHF.L.U64.HI R18, R8, 0x2, R9 ;  /* 0x0000000208127819 */ /* 0x000fe40000010209 */
[----:B------:R-:W-:Y:S02]  /*0e10*/  @P0 LOP3.LUT R7, R27, R4, RZ, 0xfc, !PT ;  /* 0x000000041b070212 */ /* 0x000fe400078efcff */
[----:B------:R-:W-:Y:S02]  /*0e20*/  SHF.L.W.U32.HI R9, R9, 0x2, R6 ;  /* 0x0000000209097819 */ /* 0x000fe40000010e06 */
[----:B------:R-:W-:-:S02]  /*0e30*/  IADD3 RZ, P0, PT, RZ, -R14, RZ ;  /* 0x8000000effff7210 */ /* 0x000fc40007f1e0ff */
[----:B------:R-:W-:Y:S02]  /*0e40*/  LOP3.LUT R4, RZ, R18, RZ, 0x33, !PT ;  /* 0x00000012ff047212 */ /* 0x000fe400078e33ff */
[----:B------:R-:W-:Y:S02]  /*0e50*/  SHF.L.W.U32.HI R6, R6, 0x2, R7 ;  /* 0x0000000206067819 */ /* 0x000fe40000010e07 */
[----:B------:R-:W-:Y:S02]  /*0e60*/  LOP3.LUT R8, RZ, R9, RZ, 0x33, !PT ;  /* 0x00000009ff087212 */ /* 0x000fe400078e33ff */
[----:B------:R-:W-:Y:S02]  /*0e70*/  IADD3.X R15, P0, PT, RZ, R4, RZ, P0, !PT ;  /* 0x00000004ff0f7210 */ /* 0x000fe4000071e4ff */
[----:B------:R-:W-:Y:S02]  /*0e80*/  LOP3.LUT R4, RZ, R6, RZ, 0x33, !PT ;  /* 0x00000006ff047212 */ /* 0x000fe400078e33ff */
[----:B------:R-:W-:-:S02]  /*0e90*/  IADD3.X R8, P1, PT, RZ, R8, RZ, P0, !PT ;  /* 0x00000008ff087210 */ /* 0x000fc4000073e4ff */
[----:B------:R-:W-:-:S03]  /*0ea0*/  ISETP.GT.U32.AND P2, PT, R9, -0x1, PT ;  /* 0xffffffff0900780c */ /* 0x000fc60003f44070 */
[----:B------:R-:W-:Y:S01]  /*0eb0*/  IMAD.X R17, RZ, RZ, R4, P1 ;  /* 0x000000ffff117224 */ /* 0x000fe200008e0604 */
[----:B------:R-:W-:-:S04]  /*0ec0*/  ISETP.GT.AND.EX P0, PT, R6, -0x1, PT, P2 ;  /* 0xffffffff0600780c */ /* 0x000fc80003f04320 */
[----:B------:R-:W-:Y:S02]  /*0ed0*/  SEL R4, R6, R17, P0 ;  /* 0x0000001106047207 */ /* 0x000fe40000000000 */
[----:B------:R-:W-:Y:S02]  /*0ee0*/  SEL R9, R9, R8, P0 ;  /* 0x0000000809097207 */ /* 0x000fe40000000000 */
[----:B------:R-:W-:Y:S02]  /*0ef0*/  ISETP.NE.U32.AND P1, PT, R4, RZ, PT ;  /* 0x000000ff0400720c */ /* 0x000fe40003f25070 */
[----:B------:R-:W-:Y:S02]  /*0f00*/  SEL R15, R18, R15, P0 ;  /* 0x0000000f120f7207 */ /* 0x000fe40000000000 */
[----:B------:R-:W-:Y:S01]  /*0f10*/  SEL R16, R9, R4, !P1 ;  /* 0x0000000409107207 */ /* 0x000fe20004800000 */
[----:B------:R-:W-:-:S05]  /*0f20*/  @!P0 IMAD.MOV R14, RZ, RZ, -R14 ;  /* 0x000000ffff0e8224 */ /* 0x000fca00078e0a0e */
[----:B------:R-:W0:Y:S02]  /*0f30*/  FLO.U32 R16, R16 ;  /* 0x0000001000107300 */ /* 0x000e2400000e0000 */
[C---:B0-----:R-:W-:Y:S02]  /*0f40*/  IADD3 R17, PT, PT, -R16.reuse, 0x1f, RZ ;  /* 0x0000001f10117810 */ /* 0x041fe40007ffe1ff */
[----:B------:R-:W-:-:S03]  /*0f50*/  IADD3 R8, PT, PT, -R16, 0x3f, RZ ;  /* 0x0000003f10087810 */ /* 0x000fc60007ffe1ff */
[----:B------:R-:W-:-:S05]  /*0f60*/  @P1 IMAD.MOV R8, RZ, RZ, R17 ;  /* 0x000000ffff081224 */ /* 0x000fca00078e0211 */
[----:B------:R-:W-:-:S13]  /*0f70*/  ISETP.NE.AND P1, PT, R8, RZ, PT ;  /* 0x000000ff0800720c */ /* 0x000fda0003f25270 */
[----:B------:R-:W-:Y:S05]  /*0f80*/  @!P1 BRA `(.L_x_12) ;  /* 0x0000000000289947 */ /* 0x000fea0003800000 */
[--C-:B------:R-:W-:Y:S02]  /*0f90*/  SHF.R.U64 R16, R14, 0x1, R15.reuse ;  /* 0x000000010e107819 */ /* 0x100fe4000000120f */
[C---:B------:R-:W-:Y:S02]  /*0fa0*/  LOP3.LUT R14, R8.reuse, 0x3f, RZ, 0xc0, !PT ;  /* 0x0000003f080e7812 */ /* 0x040fe400078ec0ff */
[----:B------:R-:W-:Y:S02]  /*0fb0*/  SHF.R.U32.HI R18, RZ, 0x1, R15 ;  /* 0x00000001ff127819 */ /* 0x000fe4000001160f */
[----:B------:R-:W-:Y:S02]  /*0fc0*/  LOP3.LUT R15, R8, 0x3f, RZ, 0xc, !PT ;  /* 0x0000003f080f7812 */ /* 0x000fe400078e0cff */
[CC--:B------:R-:W-:Y:S02]  /*0fd0*/  SHF.L.U64.HI R17, R9.reuse, R14.reuse, R4 ;  /* 0x0000000e09117219 */ /* 0x0c0fe40000010204 */
[----:B------:R-:W-:-:S02]  /*0fe0*/  SHF.L.U32 R14, R9, R14, RZ ;  /* 0x0000000e090e7219 */ /* 0x000fc400000006ff */
[-CC-:B------:R-:W-:Y:S02]  /*0ff0*/  SHF.R.U64 R9, R16, R15.reuse, R18.reuse ;  /* 0x0000000f10097219 */ /* 0x180fe40000001212 */
[----:B------:R-:W-:Y:S02]  /*1000*/  SHF.R.U32.HI R4, RZ, R15, R18 ;  /* 0x0000000fff047219 */ /* 0x000fe40000011612 */
[----:B------:R-:W-:Y:S02]  /*1010*/  LOP3.LUT R9, R14, R9, RZ, 0xfc, !PT ;  /* 0x000000090e097212 */ /* 0x000fe400078efcff */
[----:B------:R-:W-:-:S07]  /*1020*/  LOP3.LUT R4, R17, R4, RZ, 0xfc, !PT ;  /* 0x0000000411047212 */ /* 0x000fce00078efcff */
.L_x_12:
[----:B------:R-:W-:Y:S05]  /*1030*/  BSYNC.RECONVERGENT B2 ;  /* 0x0000000000027941 */ /* 0x000fea0003800200 */
.L_x_11:
[----:B------:R-:W-:Y:S01]  /*1040*/  IMAD.WIDE.U32 R16, R9, 0x2168c235, RZ ;  /* 0x2168c23509107825 */ /* 0x000fe200078e00ff */
[----:B------:R-:W-:-:S03]  /*1050*/  SHF.R.U32.HI R7, RZ, 0x1e, R7 ;  /* 0x0000001eff077819 */ /* 0x000fc60000011607 */
[----:B------:R-:W-:Y:S01]  /*1060*/  IMAD.MOV.U32 R14, RZ, RZ, R17 ;  /* 0x000000ffff0e7224 */ /* 0x000fe200078e0011 */
[----:B------:R-:W-:Y:S01]  /*1070*/  IADD3 RZ, P1, PT, R16, R16, RZ ;  /* 0x0000001010ff7210 */ /* 0x000fe20007f3e0ff */
[----:B------:R-:W-:Y:S01]  /*1080*/  IMAD.MOV.U32 R15, RZ, RZ, RZ ;  /* 0x000000ffff0f7224 */ /* 0x000fe200078e00ff */
[----:B------:R-:W-:Y:S01]  /*1090*/  LEA.HI R6, R6, R7, RZ, 0x1 ;  /* 0x0000000706067211 */ /* 0x000fe200078f08ff */
[----:B------:R-:W-:Y:S02]  /*10a0*/  IMAD R17, R4, -0x36f0255e, RZ ;  /* 0xc90fdaa204117824 */ /* 0x000fe400078e02ff */
[----:B------:R-:W-:-:S04]  /*10b0*/  IMAD.WIDE.U32 R14, R9, -0x36f0255e, R14 ;  /* 0xc90fdaa2090e7825 */ /* 0x000fc800078e000e */
[----:B------:R-:W-:-:S04]  /*10c0*/  IMAD.HI.U32 R9, R4, -0x36f0255e, RZ ;  /* 0xc90fdaa204097827 */ /* 0x000fc800078e00ff */
[----:B------:R-:W-:-:S04]  /*10d0*/  IMAD.WIDE.U32 R14, P2, R4, 0x2168c235, R14 ;  /* 0x2168c235040e7825 */ /* 0x000fc8000784000e */
[----:B------:R-:W-:Y:S01]  /*10e0*/  IMAD.X R4, RZ, RZ, R9, P2 ;  /* 0x000000ffff047224 */ /* 0x000fe200010e0609 */
[----:B------:R-:W-:Y:S02]  /*10f0*/  IADD3 R9, P2, PT, R17, R15, RZ ;  /* 0x0000000f11097210 */ /* 0x000fe40007f5e0ff */
[----:B------:R-:W-:Y:S02]  /*1100*/  IADD3.X RZ, P1, PT, R14, R14, RZ, P1, !PT ;  /* 0x0000000e0eff7210 */ /* 0x000fe40000f3e4ff */
[C---:B------:R-:W-:Y:S01]  /*1110*/  ISETP.GT.U32.AND P3, PT, R9.reuse, RZ, PT ;  /* 0x000000ff0900720c */ /* 0x040fe20003f64070 */
[----:B------:R-:W-:Y:S01]  /*1120*/  IMAD.X R4, RZ, RZ, R4, P2 ;  /* 0x000000ffff047224 */ /* 0x000fe200010e0604 */
[----:B------:R-:W-:-:S04]  /*1130*/  IADD3.X R14, P2, PT, R9, R9, RZ, P1, !PT ;  /* 0x00000009090e7210 */ /* 0x000fc80000f5e4ff */
[C---:B------:R-:W-:Y:S01]  /*1140*/  ISETP.GT.AND.EX P1, PT, R4.reuse, RZ, PT, P3 ;  /* 0x000000ff0400720c */ /* 0x040fe20003f24330 */
[----:B------:R-:W-:-:S03]  /*1150*/  IMAD.X R15, R4, 0x1, R4, P2 ;  /* 0x00000001040f7824 */ /* 0x000fc600010e0604 */
[----:B------:R-:W-:Y:S02]  /*1160*/  SEL R9, R14, R9, P1 ;  /* 0x000000090e097207 */ /* 0x000fe40000800000 */
[----:B------:R-:W-:Y:S02]  /*1170*/  SEL R14, R15, R4, P1 ;  /* 0x000000040f0e7207 */ /* 0x000fe40000800000 */
[----:B------:R-:W-:Y:S02]  /*1180*/  IADD3 R9, P2, PT, R9, 0x1, RZ ;  /* 0x0000000109097810 */ /* 0x000fe40007f5e0ff */
[----:B------:R-:W-:Y:S02]  /*1190*/  SEL R15, RZ, 0xffffffff, !P1 ;  /* 0xffffffffff0f7807 */ /* 0x000fe40004800000 */
[----:B------:R-:W-:Y:S01]  /*11a0*/  LOP3.LUT P1, R4, R5, 0x80000000, RZ, 0xc0, !PT ;  /* 0x8000000005047812 */ /* 0x000fe2000782c0ff */
[----:B------:R-:W-:Y:S02]  /*11b0*/  IMAD.X R14, RZ, RZ, R14, P2 ;  /* 0x000000ffff0e7224 */ /* 0x000fe400010e060e */
[----:B------:R-:W-:Y:S01]  /*11c0*/  IMAD.IADD R5, R15, 0x1, -R8 ;  /* 0x000000010f057824 */ /* 0x000fe200078e0a08 */
[----:B------:R-:W-:-:S02]  /*11d0*/  @!P0 LOP3.LUT R4, R4, 0x80000000, RZ, 0x3c, !PT ;  /* 0x8000000004048812 */ /* 0x000fc400078e3cff */
[----:B------:R-:W-:Y:S01]  /*11e0*/  SHF.R.U64 R9, R9, 0xa, R14 ;  /* 0x0000000a09097819 */ /* 0x000fe2000000120e */
[----:B------:R-:W-:-:S03]  /*11f0*/  IMAD.SHL.U32 R5, R5, 0x100000, RZ ;  /* 0x0010000005057824 */ /* 0x000fc600078e00ff */
[----:B------:R-:W-:-:S03]  /*1200*/  IADD3 R9, P2, PT, R9, 0x1, RZ ;  /* 0x0000000109097810 */ /* 0x000fc60007f5e0ff */
[----:B------:R-:W-:Y:S01]  /*1210*/  @P1 IMAD.MOV R6, RZ, RZ, -R6 ;  /* 0x000000ffff061224 */ /* 0x000fe200078e0a06 */
[----:B------:R-:W-:-:S04]  /*1220*/  LEA.HI.X R14, R14, RZ, RZ, 0x16, P2 ;  /* 0x000000ff0e0e7211 */ /* 0x000fc800010fb4ff */
[--C-:B------:R-:W-:Y:S02]  /*1230*/  SHF.R.U64 R8, R9, 0x1, R14.reuse ;  /* 0x0000000109087819 */ /* 0x100fe4000000120e */
[----:B------:R-:W-:Y:S02]  /*1240*/  SHF.R.U32.HI R14, RZ, 0x1, R14 ;  /* 0x00000001ff0e7819 */ /* 0x000fe4000001160e */
[----:B------:R-:W-:-:S04]  /*1250*/  IADD3 R8, P2, P3, RZ, RZ, R8 ;  /* 0x000000ffff087210 */ /* 0x000fc80007b5e008 */
[----:B------:R-:W-:-:S04]  /*1260*/  IADD3.X R5, PT, PT, R5, 0x3fe00000, R14, P2, P3 ;  /* 0x3fe0000005057810 */ /* 0x000fc800017e640e */
[----:B------:R-:W-:-:S07]  /*1270*/  LOP3.LUT R9, R5, R4, RZ, 0xfc, !PT ;  /* 0x0000000405097212 */ /* 0x000fce00078efcff */
.L_x_6:
[----:B------:R-:W-:Y:S02]  /*1280*/  IMAD.MOV.U32 R4, RZ, RZ, R0 ;  /* 0x000000ffff047224 */ /* 0x000fe400078e0000 */
[----:B------:R-:W-:-:S04]  /*1290*/  IMAD.MOV.U32 R5, RZ, RZ, 0x0 ;  /* 0x00000000ff057424 */ /* 0x000fc800078e00ff */
[----:B------:R-:W-:Y:S05]  /*12a0*/  RET.REL.NODEC R4 `(initialize_rhs) ;  /* 0xffffffec04547950 */ /* 0x000fea0003c3ffff */
.L_x_13:
[----:B------:R-:W-:-:S00]  /*12b0*/  BRA `(.L_x_13) ;  /* 0xfffffffc00fc7947 */ /* 0x000fc0000383ffff */
[----:B------:R-:W-:-:S00]  /*12c0*/  NOP ;  /* 0x0000000000007918 */ /* 0x000fc00000000000 */
        /* <DEDUP_REMOVED lines=11> */
.L_x_18:


//--------------------- .text.initialize_coeffs   --------------------------
	.section	.text.initialize_coeffs,"ax",@progbits
	.align	128
        .global         initialize_coeffs
        .type           initialize_coeffs,@function
        .size           initialize_coeffs,(.L_x_20 - initialize_coeffs)
        .other          initialize_coeffs,@"STO_CUDA_ENTRY STV_DEFAULT"
initialize_coeffs:
.text.initialize_coeffs:
[----:B------:R-:W-:Y:S01]  /*0000*/  LDC R1, c[0x0][0x37c] ;  /* 0x0000df00ff017b82 */ /* 0x000fe20000000800 */
[----:B------:R-:W0:Y:S07]  /*0010*/  S2R R2, SR_TID.Y ;  /* 0x0000000000027919 */ /* 0x000e2e0000002200 */
[----:B------:R-:W1:Y:S01]  /*0020*/  LDC R0, c[0x0][0x360] ;  /* 0x0000d800ff007b82 */ /* 0x000e620000000800 */
[----:B------:R-:W1:Y:S07]  /*0030*/  S2R R3, SR_TID.X ;  /* 0x0000000000037919 */ /* 0x000e6e0000002100 */
[----:B------:R-:W0:Y:S08]  /*0040*/  S2UR UR5, SR_CTAID.Y ;  /* 0x00000000000579c3 */ /* 0x000e300000002600 */
[----:B------:R-:W0:Y:S08]  /*0050*/  LDC R5, c[0x0][0x364] ;  /* 0x0000d900ff057b82 */ /* 0x000e300000000800 */
[----:B------:R-:W1:Y:S01]  /*0060*/  S2UR UR4, SR_CTAID.X ;  /* 0x00000000000479c3 */ /* 0x000e620000002500 */
[----:B0-----:R-:W-:-:S05]  /*0070*/  IMAD R5, R5, UR5, R2 ;  /* 0x0000000505057c24 */ /* 0x001fca000f8e0202 */
[----:B------:R-:W-:Y:S01]  /*0080*/  ISETP.GT.U32.AND P0, PT, R5, 0x2648, PT ;  /* 0x000026480500780c */ /* 0x000fe20003f04070 */
[----:B-1----:R-:W-:-:S05]  /*0090*/  IMAD R0, R0, UR4, R3 ;  /* 0x0000000400007c24 */ /* 0x002fca000f8e0203 */
[----:B------:R-:W-:-:S13]  /*00a0*/  ISETP.GT.OR P0, PT, R0, 0x2648, P0 ;  /* 0x000026480000780c */ /* 0x000fda0000704670 */
[----:B------:R-:W-:Y:S05]  /*00b0*/  @P0 EXIT ;  /* 0x000000000000094d */ /* 0x000fea0003800000 */
[----:B------:R-:W-:Y:S01]  /*00c0*/  ISETP.NE.AND P0, PT, R0, R5, PT ;  /* 0x000000050000720c */ /* 0x000fe20003f05270 */
[----:B------:R-:W0:-:S12]  /*00d0*/  LDCU.64 UR4, c[0x0][0x358] ;  /* 0x00006b00ff0477ac */ /* 0x000e180008000a00 */
[----:B------:R-:W-:Y:S05]  /*00e0*/  @P0 BRA `(.L_x_14) ;  /* 0x0000000000c40947 */ /* 0x000fea0003800000 */
[C---:B------:R-:W-:Y:S01]  /*00f0*/  LOP3.LUT R2, R0.reuse, 0xffff, RZ, 0xc0, !PT ;  /* 0x0000ffff00027812 */ /* 0x040fe200078ec0ff */
[C---:B------:R-:W-:Y:S01]  /*0100*/  IMAD R7, R0.reuse, 0x264a, RZ ;  /* 0x0000264a00077824 */ /* 0x040fe200078e02ff */
[----:B------:R-:W1:Y:S01]  /*0110*/  LDCU.64 UR6, c[0x0][0x380] ;  /* 0x00007000ff0677ac */ /* 0x000e620008000a00 */
[C---:B------:R-:W-:Y:S01]  /*0120*/  IMAD R9, R0.reuse, 0x2649, RZ ;  /* 0x0000264900097824 */ /* 0x040fe200078e02ff */
[----:B------:R-:W-:Y:S01]  /*0130*/  ISETP.GT.U32.AND P3, PT, R0, 0x25e5, PT ;  /* 0x000025e50000780c */ /* 0x000fe20003f64070 */
[----:B------:R-:W-:Y:S01]  /*0140*/  IMAD R2, R2, 0xa57f, RZ ;  /* 0x0000a57f02027824 */ /* 0x000fe200078e02ff */
[----:B------:R-:W-:Y:S01]  /*0150*/  BSSY.RECONVERGENT B0, `(.L_x_15) ;  /* 0x0000024000007945 */ /* 0x000fe20003800200 */
[----:B------:R-:W-:Y:S02]  /*0160*/  VIADD R3, R7, 0x1 ;  /* 0x0000000107037836 */ /* 0x000fe40000000000 */
[----:B------:R-:W-:Y:S01]  /*0170*/  IMAD.MOV.U32 R12, RZ, RZ, -0x1 ;  /* 0xffffffffff0c7424 */ /* 0x000fe200078e00ff */
[----:B------:R-:W-:Y:S01]  /*0180*/  SHF.R.U32.HI R2, RZ, 0x16, R2 ;  /* 0x00000016ff027819 */ /* 0x000fe20000011602 */
[----:B------:R-:W-:Y:S01]  /*0190*/  IMAD.MOV.U32 R13, RZ, RZ, -0x3f1cdb81 ;  /* 0xc0e3247fff0d7424 */ /* 0x000fe200078e00ff */
[----:B------:R-:W-:-:S02]  /*01a0*/  ISETP.GT.U32.AND P1, PT, R3, 0x5b9c0d0, PT ;  /* 0x05b9c0d00300780c */ /* 0x000fc40003f24070 */
[----:B------:R-:W-:Y:S01]  /*01b0*/  PRMT R4, R2, 0x9910, RZ ;  /* 0x0000991002047816 */ /* 0x000fe200000000ff */
[----:B------:R-:W-:-:S04]  /*01c0*/  VIADD R2, R7, 0x2649 ;  /* 0x0000264907027836 */ /* 0x000fc80000000000 */
[----:B------:R-:W-:Y:S01]  /*01d0*/  IMAD R4, R4, 0x63, RZ ;  /* 0x0000006304047824 */ /* 0x000fe200078e02ff */
[----:B------:R-:W-:Y:S02]  /*01e0*/  ISETP.GT.U32.AND P0, PT, R2, 0x5b9c0d0, PT ;  /* 0x05b9c0d00200780c */ /* 0x000fe40003f04070 */
[----:B------:R-:W2:Y:S01]  /*01f0*/  LDC.64 R2, c[0x0][0x380] ;  /* 0x0000e000ff027b82 */ /* 0x000ea20000000a00 */
[----:B------:R-:W-:-:S05]  /*0200*/  IMAD.MOV R4, RZ, RZ, -R4 ;  /* 0x000000ffff047224 */ /* 0x000fca00078e0a04 */
[----:B------:R-:W-:-:S05]  /*0210*/  PRMT R5, R4, 0x7710, RZ ;  /* 0x0000771004057816 */ /* 0x000fca00000000ff */
[----:B------:R-:W-:Y:S01]  /*0220*/  IMAD.IADD R4, R0, 0x1, R5 ;  /* 0x0000000100047824 */ /* 0x000fe200078e0205 */
[----:B------:R-:W-:-:S04]  /*0230*/  IADD3 R5, P2, PT, R9, R0, RZ ;  /* 0x0000000009057210 */ /* 0x000fc80007f5e0ff */
[C---:B------:R-:W-:Y:S01]  /*0240*/  @!P0 PRMT R6, R4.reuse, 0x9910, RZ ;  /* 0x0000991004068816 */ /* 0x040fe200000000ff */
[----:B------:R-:W-:Y:S01]  /*0250*/  IMAD.X R8, RZ, RZ, RZ, P2 ;  /* 0x000000ffff087224 */ /* 0x000fe200010e06ff */
[----:B------:R-:W-:Y:S02]  /*0260*/  @!P1 PRMT R9, R4, 0x9910, RZ ;  /* 0x0000991004099816 */ /* 0x000fe400000000ff */
[----:B-1----:R-:W-:Y:S02]  /*0270*/  LEA R4, P2, R5, UR6, 0x3 ;  /* 0x0000000605047c11 */ /* 0x002fe4000f8418ff */
[----:B------:R-:W-:Y:S02]  /*0280*/  @!P1 ISETP.NE.AND P4, PT, R9, 0x62, PT ;  /* 0x000000620900980c */ /* 0x000fe40003f85270 */
[----:B------:R-:W-:Y:S01]  /*0290*/  LEA.HI.X R5, R5, UR7, R8, 0x3, P2 ;  /* 0x0000000705057c11 */ /* 0x000fe200090f1c08 */
[----:B--2---:R-:W-:Y:S01]  /*02a0*/  IMAD.WIDE.U32 R8, R7, 0x8, R2 ;  /* 0x0000000807087825 */ /* 0x004fe200078e0002 */
[----:B------:R-:W-:-:S02]  /*02b0*/  @!P0 ISETP.NE.AND P2, PT, R6, 0x62, PT ;  /* 0x000000620600880c */ /* 0x000fc40003f45270 */
[----:B------:R-:W-:Y:S02]  /*02c0*/  @!P1 FSEL R14, RZ, -QNAN , !P4 ;  /* 0xffffffffff0e9808 */ /* 0x000fe40006000000 */
[----:B------:R-:W-:Y:S01]  /*02d0*/  @!P0 FSEL R10, RZ, -QNAN , !P2 ;  /* 0xffffffffff0a8808 */ /* 0x000fe20005000000 */
[----:B0-----:R0:W-:Y:S01]  /*02e0*/  STG.E.64 desc[UR4][R8.64], R12 ;  /* 0x0000000c08007986 */ /* 0x0011e2000c101b04 */
[----:B------:R-:W-:Y:S02]  /*02f0*/  @!P0 FSEL R11, RZ, 6.0982050895690917969, !P2 ;  /* 0x40c3247fff0b8808 */ /* 0x000fe40005000000 */
[----:B------:R-:W-:-:S03]  /*0300*/  @!P1 FSEL R15, RZ, 6.0982050895690917969, !P4 ;  /* 0x40c3247fff0f9808 */ /* 0x000fc60006000000 */
[----:B------:R0:W-:Y:S04]  /*0310*/  @!P0 STG.E.64 desc[UR4][R4.64+0x13248], R10 ;  /* 0x0132480a04008986 */ /* 0x0001e8000c101b04 */
[----:B------:R0:W-:Y:S01]  /*0320*/  @!P1 STG.E.64 desc[UR4][R4.64+0x8], R14 ;  /* 0x0000080e04009986 */ /* 0x0001e2000c101b04 */
[----:B------:R-:W-:Y:S05]  /*0330*/  @P3 BRA `(.L_x_16) ;  /* 0x0000000000143947 */ /* 0x000fea0003800000 */
[----:B------:R-:W-:Y:S01]  /*0340*/  ISETP.GE.U32.AND P0, PT, R0, 0x63, PT ;  /* 0x000000630000780c */ /* 0x000fe20003f06070 */
[----:B0-----:R-:W-:Y:S02]  /*0350*/  IMAD.MOV.U32 R8, RZ, RZ, -0x1 ;  /* 0xffffffffff087424 */ /* 0x001fe400078e00ff */
[----:B------:R-:W-:-:S05]  /*0360*/  IMAD.MOV.U32 R9, RZ, RZ, 0x40c3247f ;  /* 0x40c3247fff097424 */ /* 0x000fca00078e00ff */
[----:B------:R1:W-:Y:S05]  /*0370*/  STG.E.64 desc[UR4][R4.64+0x318], R8 ;  /* 0x0003180804007986 */ /* 0x0003ea000c101b04 */
[----:B------:R-:W-:Y:S05]  /*0380*/  @!P0 EXIT ;  /* 0x000000000000894d */ /* 0x000fea0003800000 */
.L_x_16:
[----:B------:R-:W-:Y:S05]  /*0390*/  BSYNC.RECONVERGENT B0 ;  /* 0x0000000000007941 */ /* 0x000fea0003800200 */
.L_x_15:
[----:B------:R-:W-:Y:S02]  /*03a0*/  VIADD R7, R7, 0xffffff9d ;  /* 0xffffff9d07077836 */ /* 0x000fe40000000000 */
[----:B01----:R-:W-:Y:S02]  /*03b0*/  IMAD.MOV.U32 R4, RZ, RZ, -0x1 ;  /* 0xffffffffff047424 */ /* 0x003fe400078e00ff */
[----:B------:R-:W-:Y:S02]  /*03c0*/  IMAD.MOV.U32 R5, RZ, RZ, 0x40c3247f ;  /* 0x40c3247fff057424 */ /* 0x000fe400078e00ff */
[----:B------:R-:W-:-:S05]  /*03d0*/  IMAD.WIDE.U32 R2, R7, 0x8, R2 ;  /* 0x0000000807027825 */ /* 0x000fca00078e0002 */
[----:B------:R-:W-:Y:S01]  /*03e0*/  STG.E.64 desc[UR4][R2.64], R4 ;  /* 0x0000000402007986 */ /* 0x000fe2000c101b04 */
[----:B------:R-:W-:Y:S05]  /*03f0*/  EXIT ;  /* 0x000000000000794d */ /* 0x000fea0003800000 */
.L_x_14:
[----:B------:R-:W-:-:S05]  /*0400*/  IMAD.IADD R2, R0, 0x1, -R5 ;  /* 0x0000000100027824 */ /* 0x000fca00078e0a05 */
[----:B------:R-:W-:-:S04]  /*0410*/  IABS R2, R2 ;  /* 0x0000000200027213 */ /* 0x000fc80000000000 */
[----:B------:R-:W-:-:S13]  /*0420*/  ISETP.NE.AND P0, PT, R2, 0x1, PT ;  /* 0x000000010200780c */ /* 0x000fda0003f05270 */
[----:B0-----:R-:W-:Y:S05]  /*0430*/  @!P0 EXIT ;  /* 0x000000000000894d */ /* 0x001fea0003800000 */
[----:B------:R-:W-:-:S13]  /*0440*/  ISETP.NE.AND P0, PT, R2, 0x63, PT ;  /* 0x000000630200780c */ /* 0x000fda0003f05270 */
[----:B------:R-:W-:Y:S05]  /*0450*/  @!P0 EXIT ;  /* 0x000000000000894d */ /* 0x000fea0003800000 */
[----:B------:R-:W0:Y:S01]  /*0460*/  LDC.64 R2, c[0x0][0x380] ;  /* 0x0000e000ff027b82 */ /* 0x000e220000000a00 */
[----:B------:R-:W-:-:S04]  /*0470*/  IMAD R5, R5, 0x2649, R0 ;  /* 0x0000264905057824 */ /* 0x000fc800078e0200 */
[----:B0-----:R-:W-:-:S05]  /*0480*/  IMAD.WIDE R2, R5, 0x8, R2 ;  /* 0x0000000805027825 */ /* 0x001fca00078e0202 */
[----:B------:R-:W-:Y:S01]  /*0490*/  STG.E.64 desc[UR4][R2.64], RZ ;  /* 0x000000ff02007986 */ /* 0x000fe2000c101b04 */
[----:B------:R-:W-:Y:S05]  /*04a0*/  EXIT ;  /* 0x000000000000794d */ /* 0x000fea0003800000 */
.L_x_17:
        /* <DEDUP_REMOVED lines=13> */
.L_x_20:


//--------------------- .nv.global.init           --------------------------
	.section	.nv.global.init,"aw",@progbits
	.align	16
.nv.global.init:
	.type		__cudart_sin_cos_coeffs,@object
	.size		__cudart_sin_cos_coeffs,(__cudart_i2opi_d - __cudart_sin_cos_coeffs)
__cudart_sin_cos_coeffs:
        /*0000*/ 	.byte	0x46, 0xd2, 0xb0, 0x2c, 0xf1, 0xe5, 0x5a, 0xbe, 0x92, 0xe3, 0xac, 0x69, 0xe3, 0x1d, 0xc7, 0x3e
        /*0010*/ 	.byte	0xa1, 0x62, 0xdb, 0x19, 0xa0, 0x01, 0x2a, 0xbf, 0x18, 0x08, 0x11, 0x11, 0x11, 0x11, 0x81, 0x3f
        /*0020*/ 	.byte	0x54, 0x55, 0x55, 0x55, 0x55, 0x55, 0xc5, 0xbf, 0x00, 0x00, 0x00, 0x00, 0x00, 0x00, 0x00, 0x00
        /*0030*/ 	.byte	0x00, 0x00, 0x00, 0x00, 0x00, 0x00, 0x00, 0x00, 0x64, 0x81, 0xfd, 0x20, 0x83, 0xff, 0xa8, 0xbd
        /*0040*/ 	.byte	0x28, 0x85, 0xef, 0xc1, 0xa7, 0xee, 0x21, 0x3e, 0xd9, 0xe6, 0x06, 0x8e, 0x4f, 0x7e, 0x92, 0xbe
        /*0050*/ 	.byte	0xe9, 0xbc, 0xdd, 0x19, 0xa0, 0x01, 0xfa, 0x3e, 0x47, 0x5d, 0xc1, 0x16, 0x6c, 0xc1, 0x56, 0xbf
        /*0060*/ 	.byte	0x51, 0x55, 0x55, 0x55, 0x55, 0x55, 0xa5, 0x3f, 0x00, 0x00, 0x00, 0x00, 0x00, 0x00, 0xe0, 0xbf
        /*0070*/ 	.byte	0x00, 0x00, 0x00, 0x00, 0x00, 0x00, 0xf0, 0x3f, 0x00, 0x00, 0x00, 0x00, 0x00, 0x00, 0x00, 0x00
	.type		__cudart_i2opi_d,@object
	.size		__cudart_i2opi_d,(.L_0 - __cudart_i2opi_d)
__cudart_i2opi_d:
        /* <DEDUP_REMOVED lines=9> */
.L_0:


//--------------------- .nv.shared.reserved.0     --------------------------
	.section	.nv.shared.reserved.0,"aw",@nobits
	.weak		__nv_reservedSMEM_offset_0_alias
	.size		__nv_reservedSMEM_offset_0_alias, 0, 64
	.other		__nv_reservedSMEM_offset_0_alias,@"STO_CUDA_RESERVED_SHARED STV_DEFAULT"
__nv_reservedSMEM_offset_0_alias:
	.zero		0
	.zero		64


//--------------------- .nv.constant0.initialize_rhs --------------------------
	.section	.nv.constant0.initialize_rhs,"a",@progbits
	.sectionflags	@""
	.align	4
.nv.constant0.initialize_rhs:
	.zero		904


//--------------------- .nv.constant0.initialize_coeffs --------------------------
	.section	.nv.constant0.initialize_coeffs,"a",@progbits
	.sectionflags	@""
	.align	4
.nv.constant0.initialize_coeffs:
	.zero		904


//--------------------- SYMBOLS --------------------------

	.type		.nv.reservedSmem.offset0,@object
	.size		.nv.reservedSmem.offset0,0x4
